// auto-generated by cutlass_sweep.gemm — config: {"arch": "sm_90", "cluster_m": 2, "cluster_n": 1, "dtype": "e4m3", "stages": 4, "tile_k": 32, "tile_m": 256, "tile_n": 256}
#include "cutlass/cutlass.h"
#include "cutlass/gemm/collective/collective_builder.hpp"
#include "cutlass/gemm/device/gemm_universal_adapter.h"
#include "cutlass/gemm/kernel/gemm_universal.hpp"
#include "cutlass/epilogue/collective/collective_builder.hpp"

using ElemA = cutlass::float_e4m3_t;
using ElemB = cutlass::float_e4m3_t;
using ElemCD = cutlass::float_e4m3_t;
using Acc  = float;
using TileShape    = cute::Shape<cute::_256, cute::_256, cute::_32>;
using ClusterShape = cute::Shape<cute::_2, cute::_1, cute::_1>;

using CollectiveEpilogue = typename cutlass::epilogue::collective::CollectiveBuilder<
    cutlass::arch::Sm90, cutlass::arch::OpClassTensorOp,
    TileShape, ClusterShape,
    cutlass::epilogue::collective::EpilogueTileAuto,
    Acc, Acc,
    ElemCD, cutlass::layout::RowMajor, 128 / cutlass::sizeof_bits<ElemCD>::value,
    ElemCD, cutlass::layout::RowMajor, 128 / cutlass::sizeof_bits<ElemCD>::value,
    cutlass::epilogue::collective::EpilogueScheduleAuto
  >::CollectiveOp;

using CollectiveMainloop = typename cutlass::gemm::collective::CollectiveBuilder<
    cutlass::arch::Sm90, cutlass::arch::OpClassTensorOp,
    ElemA, cutlass::layout::RowMajor, 128 / cutlass::sizeof_bits<ElemA>::value,
    ElemB, cutlass::layout::ColumnMajor, 128 / cutlass::sizeof_bits<ElemB>::value,
    Acc,
    TileShape, ClusterShape,
    cutlass::gemm::collective::StageCount<4>,
    cutlass::gemm::collective::KernelScheduleAuto
  >::CollectiveOp;

using GemmKernel = cutlass::gemm::kernel::GemmUniversal<
    cute::Shape<int,int,int,int>,
    CollectiveMainloop,
    CollectiveEpilogue
>;
using Gemm = cutlass::gemm::device::GemmUniversalAdapter<GemmKernel>;

// Force the device kernel symbol into the cubin without needing a host main.
auto* _anchor = &cutlass::device_kernel<GemmKernel>;


// ===== COMPILED SASS (sm_90a) =====

	.target	sm_90a

	.elftype	@"ET_EXEC"


//--------------------- .note.nv.tkinfo           --------------------------
	.section	.note.nv.tkinfo,"",@"SHT_NOTE"
	.sectionflags	@"SHF_NOTE_NV_TKINFO"
	.tkinfo
        /*0018*/ 	.word	0x00000002
        /*0030*/ 	.string	""
        /*0030*/ 	.string	"ptxas"
        /*0030*/ 	.string	"Cuda compilation tools, release 13.0, V13.0.88"
        /*0030*/ 	.string	"Build cuda_13.0.r13.0/compiler.36424714_0"
        /*0030*/ 	.string	"-arch sm_90a -m 64 "



//--------------------- .note.nv.cuinfo           --------------------------
	.section	.note.nv.cuinfo,"",@"SHT_NOTE"
	.sectionflags	@"SHF_NOTE_NV_CUINFO"
        /*0018*/ 	.short	0x0002
        /*001a*/ 	.short	0x005a
        /*001c*/ 	.short	0x0082
	.zero		2


//--------------------- .nv.info                  --------------------------
	.section	.nv.info,"",@"SHT_CUDA_INFO"
	.align	4


	//----- nvinfo : EIATTR_REGCOUNT
	.align		4
        /*0000*/ 	.byte	0x04, 0x2f
        /*0002*/ 	.short	(.L_12 - .L_11)
	.align		4
.L_11:
        /*0004*/ 	.word	index@(_ZN7cutlass13device_kernelINS_4gemm6kernel13GemmUniversalIN4cute5tupleIJiiiiEEENS1_10collective13CollectiveMmaINS1_37MainloopSm90TmaGmmaWarpSpecializedFP8ILi4ENS5_IJNS4_1CILi2EEENSA_ILi1EEESC_EEENS1_35KernelTmaWarpSpecializedCooperativeEEENS5_IJNSA_ILi256EEESG_NSA_ILi32EEEEEENS_12float_e4m3_tENS5_IJlSC_lEEESJ_SK_NS4_8TiledMMAINS4_8MMA_AtomIJNS4_4SM904GMMA31MMA_64x256x32_F32E4M3E4M3_SS_TNILNSO_7ScaleInE1ELSQ_1EEEEEENS4_6LayoutISD_NS5_IJSC_NSA_ILi0EEESU_EEEEENS5_IJNS4_10UnderscoreESX_SX_EEEEENS4_13SM90_TMA_LOADENS4_14ComposedLayoutINS4_7SwizzleILi1ELi4ELi3EEENS4_18smem_ptr_flag_bitsILi8EEENST_INS5_IJNSA_ILi8EEESH_EEENS5_IJSH_SC_EEEEEEEvNS4_8identityENS4_23SM90_TMA_LOAD_MULTICASTES1A_vS1B_EENS_8epilogue10collective6detail29Sm90TmaWarpSpecializedAdapterINS1F_15DefaultEpilogueISJ_SK_SK_NS1E_6thread17LinearCombinationISJ_Li1EffLNS1J_9ScaleType4KindE0ELNS_15FloatRoundStyleE2ESJ_EENS1_15EpilogueDefaultEEEEEvvEEEEvNT_6ParamsE)
        /*0008*/ 	.word	0x000000a8


	//----- nvinfo : EIATTR_FRAME_SIZE
	.align		4
.L_12:
        /*000c*/ 	.byte	0x04, 0x11
        /*000e*/ 	.short	(.L_14 - .L_13)
	.align		4
.L_13:
        /*0010*/ 	.word	index@(_ZN7cutlass13device_kernelINS_4gemm6kernel13GemmUniversalIN4cute5tupleIJiiiiEEENS1_10collective13CollectiveMmaINS1_37MainloopSm90TmaGmmaWarpSpecializedFP8ILi4ENS5_IJNS4_1CILi2EEENSA_ILi1EEESC_EEENS1_35KernelTmaWarpSpecializedCooperativeEEENS5_IJNSA_ILi256EEESG_NSA_ILi32EEEEEENS_12float_e4m3_tENS5_IJlSC_lEEESJ_SK_NS4_8TiledMMAINS4_8MMA_AtomIJNS4_4SM904GMMA31MMA_64x256x32_F32E4M3E4M3_SS_TNILNSO_7ScaleInE1ELSQ_1EEEEEENS4_6LayoutISD_NS5_IJSC_NSA_ILi0EEESU_EEEEENS5_IJNS4_10UnderscoreESX_SX_EEEEENS4_13SM90_TMA_LOADENS4_14ComposedLayoutINS4_7SwizzleILi1ELi4ELi3EEENS4_18smem_ptr_flag_bitsILi8EEENST_INS5_IJNSA_ILi8EEESH_EEENS5_IJSH_SC_EEEEEEEvNS4_8identityENS4_23SM90_TMA_LOAD_MULTICASTES1A_vS1B_EENS_8epilogue10collective6detail29Sm90TmaWarpSpecializedAdapterINS1F_15DefaultEpilogueISJ_SK_SK_NS1E_6thread17LinearCombinationISJ_Li1EffLNS1J_9ScaleType4KindE0ELNS_15FloatRoundStyleE2ESJ_EENS1_15EpilogueDefaultEEEEEvvEEEEvNT_6ParamsE)
        /*0014*/ 	.word	0x00000678


	//----- nvinfo : EIATTR_MIN_STACK_SIZE
	.align		4
.L_14:
        /*0018*/ 	.byte	0x04, 0x12
        /*001a*/ 	.short	(.L_16 - .L_15)
	.align		4
.L_15:
        /*001c*/ 	.word	index@(_ZN7cutlass13device_kernelINS_4gemm6kernel13GemmUniversalIN4cute5tupleIJiiiiEEENS1_10collective13CollectiveMmaINS1_37MainloopSm90TmaGmmaWarpSpecializedFP8ILi4ENS5_IJNS4_1CILi2EEENSA_ILi1EEESC_EEENS1_35KernelTmaWarpSpecializedCooperativeEEENS5_IJNSA_ILi256EEESG_NSA_ILi32EEEEEENS_12float_e4m3_tENS5_IJlSC_lEEESJ_SK_NS4_8TiledMMAINS4_8MMA_AtomIJNS4_4SM904GMMA31MMA_64x256x32_F32E4M3E4M3_SS_TNILNSO_7ScaleInE1ELSQ_1EEEEEENS4_6LayoutISD_NS5_IJSC_NSA_ILi0EEESU_EEEEENS5_IJNS4_10UnderscoreESX_SX_EEEEENS4_13SM90_TMA_LOADENS4_14ComposedLayoutINS4_7SwizzleILi1ELi4ELi3EEENS4_18smem_ptr_flag_bitsILi8EEENST_INS5_IJNSA_ILi8EEESH_EEENS5_IJSH_SC_EEEEEEEvNS4_8identityENS4_23SM90_TMA_LOAD_MULTICASTES1A_vS1B_EENS_8epilogue10collective6detail29Sm90TmaWarpSpecializedAdapterINS1F_15DefaultEpilogueISJ_SK_SK_NS1E_6thread17LinearCombinationISJ_Li1EffLNS1J_9ScaleType4KindE0ELNS_15FloatRoundStyleE2ESJ_EENS1_15EpilogueDefaultEEEEEvvEEEEvNT_6ParamsE)
        /*0020*/ 	.word	0x00000678
.L_16:


//--------------------- .nv.compat                --------------------------
	.section	.nv.compat,"",@"SHT_CUDA_COMPAT_INFO"
	.align	4
        /*0000*/ 	.byte	0x02, 0x09, 0x01, 0x00, 0x02, 0x02, 0x04, 0x00, 0x02, 0x05, 0x05, 0x00, 0x03, 0x07, 0x01, 0x01
        /*0010*/ 	.byte	0x02, 0x03, 0x01, 0x00, 0x02, 0x06, 0x01, 0x00, 0x04, 0x0b, 0x08, 0x00, 0x00, 0x00, 0x00, 0x00
        /*0020*/ 	.byte	0x00, 0x00, 0x00, 0x00


//--------------------- .nv.info._ZN7cutlass13device_kernelINS_4gemm6kernel13GemmUniversalIN4cute5tupleIJiiiiEEENS1_10collective13CollectiveMmaINS1_37MainloopSm90TmaGmmaWarpSpecializedFP8ILi4ENS5_IJNS4_1CILi2EEENSA_ILi1EEESC_EEENS1_35KernelTmaWarpSpecializedCooperativeEEENS5_IJNSA_ILi256EEESG_NSA_ILi32EEEEEENS_12float_e4m3_tENS5_IJlSC_lEEESJ_SK_NS4_8TiledMMAINS4_8MMA_AtomIJNS4_4SM904GMMA31MMA_64x256x32_F32E4M3E4M3_SS_TNILNSO_7ScaleInE1ELSQ_1EEEEEENS4_6LayoutISD_NS5_IJSC_NSA_ILi0EEESU_EEEEENS5_IJNS4_10UnderscoreESX_SX_EEEEENS4_13SM90_TMA_LOADENS4_14ComposedLayoutINS4_7SwizzleILi1ELi4ELi3EEENS4_18smem_ptr_flag_bitsILi8EEENST_INS5_IJNSA_ILi8EEESH_EEENS5_IJSH_SC_EEEEEEEvNS4_8identityENS4_23SM90_TMA_LOAD_MULTICASTES1A_vS1B_EENS_8epilogue10collective6detail29Sm90TmaWarpSpecializedAdapterINS1F_15DefaultEpilogueISJ_SK_SK_NS1E_6thread17LinearCombinationISJ_Li1EffLNS1J_9ScaleType4KindE0ELNS_15FloatRoundStyleE2ESJ_EENS1_15EpilogueDefaultEEEEEvvEEEEvNT_6ParamsE --------------------------
	.section	.nv.info._ZN7cutlass13device_kernelINS_4gemm6kernel13GemmUniversalIN4cute5tupleIJiiiiEEENS1_10collective13CollectiveMmaINS1_37MainloopSm90TmaGmmaWarpSpecializedFP8ILi4ENS5_IJNS4_1CILi2EEENSA_ILi1EEESC_EEENS1_35KernelTmaWarpSpecializedCooperativeEEENS5_IJNSA_ILi256EEESG_NSA_ILi32EEEEEENS_12float_e4m3_tENS5_IJlSC_lEEESJ_SK_NS4_8TiledMMAINS4_8MMA_AtomIJNS4_4SM904GMMA31MMA_64x256x32_F32E4M3E4M3_SS_TNILNSO_7ScaleInE1ELSQ_1EEEEEENS4_6LayoutISD_NS5_IJSC_NSA_ILi0EEESU_EEEEENS5_IJNS4_10UnderscoreESX_SX_EEEEENS4_13SM90_TMA_LOADENS4_14ComposedLayoutINS4_7SwizzleILi1ELi4ELi3EEENS4_18smem_ptr_flag_bitsILi8EEENST_INS5_IJNSA_ILi8EEESH_EEENS5_IJSH_SC_EEEEEEEvNS4_8identityENS4_23SM90_TMA_LOAD_MULTICASTES1A_vS1B_EENS_8epilogue10collective6detail29Sm90TmaWarpSpecializedAdapterINS1F_15DefaultEpilogueISJ_SK_SK_NS1E_6thread17LinearCombinationISJ_Li1EffLNS1J_9ScaleType4KindE0ELNS_15FloatRoundStyleE2ESJ_EENS1_15EpilogueDefaultEEEEEvvEEEEvNT_6ParamsE,"",@"SHT_CUDA_INFO"
	.sectionflags	@""
	.align	4


	//----- nvinfo : EIATTR_CUDA_API_VERSION
	.align		4
        /*0000*/ 	.byte	0x04, 0x37
        /*0002*/ 	.short	(.L_18 - .L_17)
.L_17:
        /*0004*/ 	.word	0x00000082


	//----- nvinfo : EIATTR_KPARAM_INFO
	.align		4
.L_18:
        /*0008*/ 	.byte	0x04, 0x17
        /*000a*/ 	.short	(.L_20 - .L_19)
.L_19:
        /*000c*/ 	.word	0x00000000
        /*0010*/ 	.short	0x0000
        /*0012*/ 	.short	0x0070
        /*0014*/ 	.byte	0x00, 0xf0, 0x01, 0x10


	//----- nvinfo : EIATTR_SPARSE_MMA_MASK
	.align		4
.L_20:
        /*0018*/ 	.byte	0x03, 0x50
        /*001a*/ 	.short	0x0000


	//----- nvinfo : EIATTR_MAXREG_COUNT
	.align		4
        /*001c*/ 	.byte	0x03, 0x1b
        /*001e*/ 	.short	0x00a8


	//----- nvinfo : EIATTR_NUM_BARRIERS
	.align		4
        /*0020*/ 	.byte	0x02, 0x4c
        /*0022*/ 	.byte	0x01
	.zero		1


	//----- nvinfo : EIATTR_ANNOTATIONS
	.align		4
        /*0024*/ 	.byte	0x04, 0x55
        /*0026*/ 	.short	(.L_22 - .L_21)


	//   ....[0]....
.L_21:
        /*0028*/ 	.word	0x00000001
        /*002c*/ 	.byte	0x30, 0x07, 0x00, 0x00, 0x01, 0x00, 0x00, 0x00, 0x00, 0x08, 0x00, 0x00, 0x01, 0x00, 0x00, 0x00
        /* <DEDUP_REMOVED lines=1356> */
        /*54fc*/ 	.byte	0x10, 0x36, 0x02, 0x00


	//----- nvinfo : EIATTR_MERCURY_ISA_VERSION
	.align		4
.L_22:
        /*5500*/ 	.byte	0x03, 0x5f
        /*5502*/ 	.short	0x0101


	//----- nvinfo : EIATTR_INT_WARP_WIDE_INSTR_OFFSETS
	.align		4
        /*5504*/ 	.byte	0x04, 0x31
        /*5506*/ 	.short	(.L_24 - .L_23)


	//   ....[0]....
.L_23:
        /*5508*/ 	.word	0x00000550


	//   ....[1]....
        /*550c*/ 	.word	0x00000570


	//   ....[2]....
        /*5510*/ 	.word	0x000006d0


	//   ....[3]....
        /*5514*/ 	.word	0x0000ed00


	//----- nvinfo : EIATTR_COOP_GROUP_MASK_REGIDS
	.align		4
.L_24:
        /*5518*/ 	.byte	0x04, 0x29
        /*551a*/ 	.short	(.L_26 - .L_25)


	//   ....[0]....
.L_25:
        /*551c*/ 	.word	0xffffffff


	//   ....[1]....
        /*5520*/ 	.word	0xffffffff


	//   ....[2]....
        /*5524*/ 	.word	0xffffffff


	//   ....[3]....
        /*5528*/ 	.word	0xffffffff


	//   ....[4]....
        /*552c*/ 	.word	0xffffffff


	//   ....[5]....
        /*5530*/ 	.word	0xffffffff


	//----- nvinfo : EIATTR_COOP_GROUP_INSTR_OFFSETS
	.align		4
.L_26:
        /*5534*/ 	.byte	0x04, 0x28
        /*5536*/ 	.short	(.L_28 - .L_27)


	//   ....[0]....
.L_27:
        /*5538*/ 	.word	0x00000070


	//   ....[1]....
        /*553c*/ 	.word	0x00000080


	//   ....[2]....
        /*5540*/ 	.word	0x000001a0


	//   ....[3]....
        /*5544*/ 	.word	0x000003c0


	//   ....[4]....
        /*5548*/ 	.word	0x00000840


	//   ....[5]....
        /*554c*/ 	.word	0x000029a0


	//----- nvinfo : EIATTR_REG_RECONFIG
	.align		4
.L_28:
        /*5550*/ 	.byte	0x01, 0x54
	.zero		2


	//----- nvinfo : EIATTR_MBARRIER_INSTR_OFFSETS
	.align		4
        /*5554*/ 	.byte	0x04, 0x39
        /*5556*/ 	.short	(.L_30 - .L_29)


	//   ....[0]....
.L_29:
        /*5558*/ 	.word	0x00000320
        /*555c*/ 	.word	0x000000ff
        /*5560*/ 	.word	0x00000000
        /*5564*/ 	.short	0x0100
        /*5566*/ 	.byte	0x09
	.zero		1


	//   ....[1]....
        /*5568*/ 	.word	0x00000330
        /*556c*/ 	.word	0x000000ff
        /*5570*/ 	.word	0x00000020
        /*5574*/ 	.short	0x0100
        /*5576*/ 	.byte	0x09
	.zero		1


	//   ....[2]....
        /*5578*/ 	.word	0x00000340
        /*557c*/ 	.word	0x000000ff
        /*5580*/ 	.word	0x00000008
        /*5584*/ 	.short	0x0100
        /*5586*/ 	.byte	0x09
	.zero		1


	//   ....[3]....
        /*5588*/ 	.word	0x00000350
        /*558c*/ 	.word	0x000000ff
        /*5590*/ 	.word	0x00000028
        /*5594*/ 	.short	0x0100
        /*5596*/ 	.byte	0x09
	.zero		1


	//   ....[4]....
        /*5598*/ 	.word	0x00000360
        /*559c*/ 	.word	0x000000ff
        /*55a0*/ 	.word	0x00000010
        /*55a4*/ 	.short	0x0100
        /*55a6*/ 	.byte	0x09
	.zero		1


	//   ....[5]....
        /*55a8*/ 	.word	0x00000370
        /*55ac*/ 	.word	0x000000ff
        /*55b0*/ 	.word	0x00000030
        /*55b4*/ 	.short	0x0100
        /*55b6*/ 	.byte	0x09
	.zero		1


	//   ....[6]....
        /*55b8*/ 	.word	0x00000380
        /*55bc*/ 	.word	0x000000ff
        /*55c0*/ 	.word	0x00000018
        /*55c4*/ 	.short	0x0100
        /*55c6*/ 	.byte	0x09
	.zero		1


	//   ....[7]....
        /*55c8*/ 	.word	0x00000390
        /*55cc*/ 	.word	0x000000ff
        /*55d0*/ 	.word	0x00000038
        /*55d4*/ 	.short	0x0100
        /*55d6*/ 	.byte	0x09
	.zero		1


	//   ....[8]....
        /*55d8*/ 	.word	0x00000760
        /*55dc*/ 	.word	0x000000ff
        /*55e0*/ 	.word	0x00000050
        /*55e4*/ 	.short	0x0100
        /*55e6*/ 	.byte	0x06
	.zero		1


	//   ....[9]....
        /*55e8*/ 	.word	0x000007e0
        /*55ec*/ 	.word	0x000000ff
        /*55f0*/ 	.word	0x00000058
        /*55f4*/ 	.short	0x0100
        /*55f6*/ 	.byte	0x06
	.zero		1


	//   ....[10]....
        /*55f8*/ 	.word	0x00002d90
        /*55fc*/ 	.word	0x000000ff
        /*5600*/ 	.word	0x00000000
        /*5604*/ 	.short	0x010a
        /*5606*/ 	.byte	0x07
	.zero		1


	//   ....[11]....
        /*5608*/ 	.word	0x00002df0
        /*560c*/ 	.word	0x000000ff
        /*5610*/ 	.word	0x00000000
        /*5614*/ 	.short	0x010a
        /*5616*/ 	.byte	0x07
	.zero		1


	//   ....[12]....
        /*5618*/ 	.word	0x000065b0
        /*561c*/ 	.word	0x000000ff
        /*5620*/ 	.word	0x00000000
        /*5624*/ 	.short	0x010a
        /*5626*/ 	.byte	0x09
	.zero		1


	//   ....[13]....
        /*5628*/ 	.word	0x000065f0
        /*562c*/ 	.word	0x000000ff
        /*5630*/ 	.word	0x00000000
        /*5634*/ 	.short	0x010a
        /*5636*/ 	.byte	0x09
	.zero		1


	//   ....[14]....
        /*5638*/ 	.word	0x0000b2a0
        /*563c*/ 	.word	0x00000003
        /*5640*/ 	.word	0x00000000
        /*5644*/ 	.short	0x0101
        /*5646*/ 	.byte	0x3f
	.zero		1


	//   ....[15]....
        /*5648*/ 	.word	0x0000ed90
        /*564c*/ 	.word	0x00000000
        /*5650*/ 	.word	0x00000000
        /*5654*/ 	.short	0x0101
        /*5656*/ 	.byte	0x3f
	.zero		1


	//   ....[16]....
        /*5658*/ 	.word	0x00022830
        /*565c*/ 	.word	0x0000000c
        /*5660*/ 	.word	0x00000020
        /*5664*/ 	.short	0x010a
        /*5666*/ 	.byte	0x3f
	.zero		1


	//   ....[17]....
        /*5668*/ 	.word	0x00022c20
        /*566c*/ 	.word	0x00000002
        /*5670*/ 	.word	0x00000058
        /*5674*/ 	.short	0x0101
        /*5676*/ 	.byte	0x3f
	.zero		1


	//   ....[18]....
        /*5678*/ 	.word	0x00023350
        /*567c*/ 	.word	0x00000005
        /*5680*/ 	.word	0x00000000
        /*5684*/ 	.short	0x010a
        /*5686*/ 	.byte	0x3f
	.zero		1


	//   ....[19]....
        /*5688*/ 	.word	0x000233e0
        /*568c*/ 	.word	0x00000007
        /*5690*/ 	.word	0x00000000
        /*5694*/ 	.short	0x010a
        /*5696*/ 	.byte	0x3f
	.zero		1


	//   ....[20]....
        /*5698*/ 	.word	0x00023470
        /*569c*/ 	.word	0x00000007
        /*56a0*/ 	.word	0x00000000
        /*56a4*/ 	.short	0x010a
        /*56a6*/ 	.byte	0x3f
	.zero		1


	//   ....[21]....
        /*56a8*/ 	.word	0x00023500
        /*56ac*/ 	.word	0x00000003
        /*56b0*/ 	.word	0x00000000
        /*56b4*/ 	.short	0x010a
        /*56b6*/ 	.byte	0x3f
	.zero		1


	//   ....[22]....
        /*56b8*/ 	.word	0x00023570
        /*56bc*/ 	.word	0x00000003
        /*56c0*/ 	.word	0x00000000
        /*56c4*/ 	.short	0x010a
        /*56c6*/ 	.byte	0x3f
	.zero		1


	//   ....[23]....
        /*56c8*/ 	.word	0x000235e0
        /*56cc*/ 	.word	0x00000000
        /*56d0*/ 	.word	0x00000000
        /*56d4*/ 	.short	0x010a
        /*56d6*/ 	.byte	0x3f
	.zero		1


	//   ....[24]....
        /*56d8*/ 	.word	0x000236c0
        /*56dc*/ 	.word	0x0000000c
        /*56e0*/ 	.word	0x00000020
        /*56e4*/ 	.short	0x010a
        /*56e6*/ 	.byte	0x3f
	.zero		1


	//   ....[25]....
        /*56e8*/ 	.word	0x00023790
        /*56ec*/ 	.word	0x00000005
        /*56f0*/ 	.word	0x00000000
        /*56f4*/ 	.short	0x010a
        /*56f6*/ 	.byte	0x3f
	.zero		1


	//   ....[26]....
        /*56f8*/ 	.word	0x000237e0
        /*56fc*/ 	.word	0x00000007
        /*5700*/ 	.word	0x00000000
        /*5704*/ 	.short	0x010a
        /*5706*/ 	.byte	0x3f
	.zero		1


	//   ....[27]....
        /*5708*/ 	.word	0x00023830
        /*570c*/ 	.word	0x00000007
        /*5710*/ 	.word	0x00000000
        /*5714*/ 	.short	0x010a
        /*5716*/ 	.byte	0x3f
	.zero		1


	//----- nvinfo : EIATTR_NUM_MBARRIERS
	.align		4
.L_30:
        /*5718*/ 	.byte	0x03, 0x38
        /*571a*/ 	.short	0x000a


	//----- nvinfo : EIATTR_EXIT_INSTR_OFFSETS
	.align		4
        /*571c*/ 	.byte	0x04, 0x1c
        /*571e*/ 	.short	(.L_32 - .L_31)


	//   ....[0]....
.L_31:
        /*5720*/ 	.word	0x000009d0


	//   ....[1]....
        /*5724*/ 	.word	0x00001270


	//   ....[2]....
        /*5728*/ 	.word	0x00021f10


	//   ....[3]....
        /*572c*/ 	.word	0x000224b0


	//   ....[4]....
        /*5730*/ 	.word	0x00023550


	//----- nvinfo : EIATTR_MAX_THREADS
	.align		4
.L_32:
        /*5734*/ 	.byte	0x04, 0x05
        /*5736*/ 	.short	(.L_34 - .L_33)
.L_33:
        /*5738*/ 	.word	0x00000180
        /*573c*/ 	.word	0x00000001
        /*5740*/ 	.word	0x00000001


	//----- nvinfo : EIATTR_CRS_STACK_SIZE
	.align		4
.L_34:
        /*5744*/ 	.byte	0x04, 0x1e
        /*5746*/ 	.short	(.L_36 - .L_35)
.L_35:
        /*5748*/ 	.word	0x00000000


	//----- nvinfo : EIATTR_CBANK_PARAM_SIZE
	.align		4
.L_36:
        /*574c*/ 	.byte	0x03, 0x19
        /*574e*/ 	.short	0x0470


	//----- nvinfo : EIATTR_PARAM_CBANK
	.align		4
        /*5750*/ 	.byte	0x04, 0x0a
        /*5752*/ 	.short	(.L_38 - .L_37)
	.align		4
.L_37:
        /*5754*/ 	.word	index@(.nv.constant0._ZN7cutlass13device_kernelINS_4gemm6kernel13GemmUniversalIN4cute5tupleIJiiiiEEENS1_10collective13CollectiveMmaINS1_37MainloopSm90TmaGmmaWarpSpecializedFP8ILi4ENS5_IJNS4_1CILi2EEENSA_ILi1EEESC_EEENS1_35KernelTmaWarpSpecializedCooperativeEEENS5_IJNSA_ILi256EEESG_NSA_ILi32EEEEEENS_12float_e4m3_tENS5_IJlSC_lEEESJ_SK_NS4_8TiledMMAINS4_8MMA_AtomIJNS4_4SM904GMMA31MMA_64x256x32_F32E4M3E4M3_SS_TNILNSO_7ScaleInE1ELSQ_1EEEEEENS4_6LayoutISD_NS5_IJSC_NSA_ILi0EEESU_EEEEENS5_IJNS4_10UnderscoreESX_SX_EEEEENS4_13SM90_TMA_LOADENS4_14ComposedLayoutINS4_7SwizzleILi1ELi4ELi3EEENS4_18smem_ptr_flag_bitsILi8EEENST_INS5_IJNSA_ILi8EEESH_EEENS5_IJSH_SC_EEEEEEEvNS4_8identityENS4_23SM90_TMA_LOAD_MULTICASTES1A_vS1B_EENS_8epilogue10collective6detail29Sm90TmaWarpSpecializedAdapterINS1F_15DefaultEpilogueISJ_SK_SK_NS1E_6thread17LinearCombinationISJ_Li1EffLNS1J_9ScaleType4KindE0ELNS_15FloatRoundStyleE2ESJ_EENS1_15EpilogueDefaultEEEEEvvEEEEvNT_6ParamsE)
        /*5758*/ 	.short	0x0210
        /*575a*/ 	.short	0x0470


	//----- nvinfo : EIATTR_SW_WAR
	.align		4
.L_38:
        /*575c*/ 	.byte	0x04, 0x36
        /*575e*/ 	.short	(.L_40 - .L_39)
.L_39:
        /*5760*/ 	.word	0x00000008
.L_40:


//--------------------- .nv.callgraph             --------------------------
	.section	.nv.callgraph,"",@"SHT_CUDA_CALLGRAPH"
	.align	4
	.sectionentsize	8
	.align		4
        /*0000*/ 	.word	0x00000000
	.align		4
        /*0004*/ 	.word	0xffffffff
	.align		4
        /*0008*/ 	.word	0x00000000
	.align		4
        /*000c*/ 	.word	0xfffffffe
	.align		4
        /*0010*/ 	.word	0x00000000
	.align		4
        /*0014*/ 	.word	0xfffffffd
	.align		4
        /*0018*/ 	.word	0x00000000
	.align		4
        /*001c*/ 	.word	0xfffffffc


//--------------------- .nv.constant4             --------------------------
	.section	.nv.constant4,"a",@progbits
	.align	8
	.align		8
.nv.constant4:
        /*0000*/ 	.dword	_ZN39_INTERNAL_09e7f6c2_4_k_cu_c2542727_53174cuda3std3__45__cpo5beginE
	.align		8
        /*0008*/ 	.dword	_ZN39_INTERNAL_09e7f6c2_4_k_cu_c2542727_53174cuda3std3__45__cpo3endE
	.align		8
        /*0010*/ 	.dword	_ZN39_INTERNAL_09e7f6c2_4_k_cu_c2542727_53174cuda3std3__45__cpo6cbeginE
	.align		8
        /*0018*/ 	.dword	_ZN39_INTERNAL_09e7f6c2_4_k_cu_c2542727_53174cuda3std3__45__cpo4cendE
	.align		8
        /*0020*/ 	.dword	_ZN39_INTERNAL_09e7f6c2_4_k_cu_c2542727_53174cuda3std3__441_GLOBAL__N__09e7f6c2_4_k_cu_c2542727_53176ignoreE
	.align		8
        /*0028*/ 	.dword	_ZN39_INTERNAL_09e7f6c2_4_k_cu_c2542727_53174cuda3std3__419piecewise_constructE
	.align		8
        /*0030*/ 	.dword	_ZN39_INTERNAL_09e7f6c2_4_k_cu_c2542727_53174cuda3std3__48in_placeE
	.align		8
        /*0038*/ 	.dword	_ZN39_INTERNAL_09e7f6c2_4_k_cu_c2542727_53174cuda3std6ranges3__45__cpo4swapE
	.align		8
        /*0040*/ 	.dword	_ZN39_INTERNAL_09e7f6c2_4_k_cu_c2542727_53174cuda3std6ranges3__45__cpo9iter_moveE
	.align		8
        /*0048*/ 	.dword	_ZN39_INTERNAL_09e7f6c2_4_k_cu_c2542727_53174cute7productE
	.align		8
        /*0050*/ 	.dword	_ZN39_INTERNAL_09e7f6c2_4_k_cu_c2542727_53174cute1_E


//--------------------- .text._ZN7cutlass13device_kernelINS_4gemm6kernel13GemmUniversalIN4cute5tupleIJiiiiEEENS1_10collective13CollectiveMmaINS1_37MainloopSm90TmaGmmaWarpSpecializedFP8ILi4ENS5_IJNS4_1CILi2EEENSA_ILi1EEESC_EEENS1_35KernelTmaWarpSpecializedCooperativeEEENS5_IJNSA_ILi256EEESG_NSA_ILi32EEEEEENS_12float_e4m3_tENS5_IJlSC_lEEESJ_SK_NS4_8TiledMMAINS4_8MMA_AtomIJNS4_4SM904GMMA31MMA_64x256x32_F32E4M3E4M3_SS_TNILNSO_7ScaleInE1ELSQ_1EEEEEENS4_6LayoutISD_NS5_IJSC_NSA_ILi0EEESU_EEEEENS5_IJNS4_10UnderscoreESX_SX_EEEEENS4_13SM90_TMA_LOADENS4_14ComposedLayoutINS4_7SwizzleILi1ELi4ELi3EEENS4_18smem_ptr_flag_bitsILi8EEENST_INS5_IJNSA_ILi8EEESH_EEENS5_IJSH_SC_EEEEEEEvNS4_8identityENS4_23SM90_TMA_LOAD_MULTICASTES1A_vS1B_EENS_8epilogue10collective6detail29Sm90TmaWarpSpecializedAdapterINS1F_15DefaultEpilogueISJ_SK_SK_NS1E_6thread17LinearCombinationISJ_Li1EffLNS1J_9ScaleType4KindE0ELNS_15FloatRoundStyleE2ESJ_EENS1_15EpilogueDefaultEEEEEvvEEEEvNT_6ParamsE --------------------------
	.section	.text._ZN7cutlass13device_kernelINS_4gemm6kernel13GemmUniversalIN4cute5tupleIJiiiiEEENS1_10collective13CollectiveMmaINS1_37MainloopSm90TmaGmmaWarpSpecializedFP8ILi4ENS5_IJNS4_1CILi2EEENSA_ILi1EEESC_EEENS1_35KernelTmaWarpSpecializedCooperativeEEENS5_IJNSA_ILi256EEESG_NSA_ILi32EEEEEENS_12float_e4m3_tENS5_IJlSC_lEEESJ_SK_NS4_8TiledMMAINS4_8MMA_AtomIJNS4_4SM904GMMA31MMA_64x256x32_F32E4M3E4M3_SS_TNILNSO_7ScaleInE1ELSQ_1EEEEEENS4_6LayoutISD_NS5_IJSC_NSA_ILi0EEESU_EEEEENS5_IJNS4_10UnderscoreESX_SX_EEEEENS4_13SM90_TMA_LOADENS4_14ComposedLayoutINS4_7SwizzleILi1ELi4ELi3EEENS4_18smem_ptr_flag_bitsILi8EEENST_INS5_IJNSA_ILi8EEESH_EEENS5_IJSH_SC_EEEEEEEvNS4_8identityENS4_23SM90_TMA_LOAD_MULTICASTES1A_vS1B_EENS_8epilogue10collective6detail29Sm90TmaWarpSpecializedAdapterINS1F_15DefaultEpilogueISJ_SK_SK_NS1E_6thread17LinearCombinationISJ_Li1EffLNS1J_9ScaleType4KindE0ELNS_15FloatRoundStyleE2ESJ_EENS1_15EpilogueDefaultEEEEEvvEEEEvNT_6ParamsE,"ax",@progbits
	.align	128
.text._ZN7cutlass13device_kernelINS_4gemm6kernel13GemmUniversalIN4cute5tupleIJiiiiEEENS1_10collective13CollectiveMmaINS1_37MainloopSm90TmaGmmaWarpSpecializedFP8ILi4ENS5_IJNS4_1CILi2EEENSA_ILi1EEESC_EEENS1_35KernelTmaWarpSpecializedCooperativeEEENS5_IJNSA_ILi256EEESG_NSA_ILi32EEEEEENS_12float_e4m3_tENS5_IJlSC_lEEESJ_SK_NS4_8TiledMMAINS4_8MMA_AtomIJNS4_4SM904GMMA31MMA_64x256x32_F32E4M3E4M3_SS_TNILNSO_7ScaleInE1ELSQ_1EEEEEENS4_6LayoutISD_NS5_IJSC_NSA_ILi0EEESU_EEEEENS5_IJNS4_10UnderscoreESX_SX_EEEEENS4_13SM90_TMA_LOADENS4_14ComposedLayoutINS4_7SwizzleILi1ELi4ELi3EEENS4_18smem_ptr_flag_bitsILi8EEENST_INS5_IJNSA_ILi8EEESH_EEENS5_IJSH_SC_EEEEEEEvNS4_8identityENS4_23SM90_TMA_LOAD_MULTICASTES1A_vS1B_EENS_8epilogue10collective6detail29Sm90TmaWarpSpecializedAdapterINS1F_15DefaultEpilogueISJ_SK_SK_NS1E_6thread17LinearCombinationISJ_Li1EffLNS1J_9ScaleType4KindE0ELNS_15FloatRoundStyleE2ESJ_EENS1_15EpilogueDefaultEEEEEvvEEEEvNT_6ParamsE:
        .type           _ZN7cutlass13device_kernelINS_4gemm6kernel13GemmUniversalIN4cute5tupleIJiiiiEEENS1_10collective13CollectiveMmaINS1_37MainloopSm90TmaGmmaWarpSpecializedFP8ILi4ENS5_IJNS4_1CILi2EEENSA_ILi1EEESC_EEENS1_35KernelTmaWarpSpecializedCooperativeEEENS5_IJNSA_ILi256EEESG_NSA_ILi32EEEEEENS_12float_e4m3_tENS5_IJlSC_lEEESJ_SK_NS4_8TiledMMAINS4_8MMA_AtomIJNS4_4SM904GMMA31MMA_64x256x32_F32E4M3E4M3_SS_TNILNSO_7ScaleInE1ELSQ_1EEEEEENS4_6LayoutISD_NS5_IJSC_NSA_ILi0EEESU_EEEEENS5_IJNS4_10UnderscoreESX_SX_EEEEENS4_13SM90_TMA_LOADENS4_14ComposedLayoutINS4_7SwizzleILi1ELi4ELi3EEENS4_18smem_ptr_flag_bitsILi8EEENST_INS5_IJNSA_ILi8EEESH_EEENS5_IJSH_SC_EEEEEEEvNS4_8identityENS4_23SM90_TMA_LOAD_MULTICASTES1A_vS1B_EENS_8epilogue10collective6detail29Sm90TmaWarpSpecializedAdapterINS1F_15DefaultEpilogueISJ_SK_SK_NS1E_6thread17LinearCombinationISJ_Li1EffLNS1J_9ScaleType4KindE0ELNS_15FloatRoundStyleE2ESJ_EENS1_15EpilogueDefaultEEEEEvvEEEEvNT_6ParamsE,@function
        .size           _ZN7cutlass13device_kernelINS_4gemm6kernel13GemmUniversalIN4cute5tupleIJiiiiEEENS1_10collective13CollectiveMmaINS1_37MainloopSm90TmaGmmaWarpSpecializedFP8ILi4ENS5_IJNS4_1CILi2EEENSA_ILi1EEESC_EEENS1_35KernelTmaWarpSpecializedCooperativeEEENS5_IJNSA_ILi256EEESG_NSA_ILi32EEEEEENS_12float_e4m3_tENS5_IJlSC_lEEESJ_SK_NS4_8TiledMMAINS4_8MMA_AtomIJNS4_4SM904GMMA31MMA_64x256x32_F32E4M3E4M3_SS_TNILNSO_7ScaleInE1ELSQ_1EEEEEENS4_6LayoutISD_NS5_IJSC_NSA_ILi0EEESU_EEEEENS5_IJNS4_10UnderscoreESX_SX_EEEEENS4_13SM90_TMA_LOADENS4_14ComposedLayoutINS4_7SwizzleILi1ELi4ELi3EEENS4_18smem_ptr_flag_bitsILi8EEENST_INS5_IJNSA_ILi8EEESH_EEENS5_IJSH_SC_EEEEEEEvNS4_8identityENS4_23SM90_TMA_LOAD_MULTICASTES1A_vS1B_EENS_8epilogue10collective6detail29Sm90TmaWarpSpecializedAdapterINS1F_15DefaultEpilogueISJ_SK_SK_NS1E_6thread17LinearCombinationISJ_Li1EffLNS1J_9ScaleType4KindE0ELNS_15FloatRoundStyleE2ESJ_EENS1_15EpilogueDefaultEEEEEvvEEEEvNT_6ParamsE,(.L_x_588 - _ZN7cutlass13device_kernelINS_4gemm6kernel13GemmUniversalIN4cute5tupleIJiiiiEEENS1_10collective13CollectiveMmaINS1_37MainloopSm90TmaGmmaWarpSpecializedFP8ILi4ENS5_IJNS4_1CILi2EEENSA_ILi1EEESC_EEENS1_35KernelTmaWarpSpecializedCooperativeEEENS5_IJNSA_ILi256EEESG_NSA_ILi32EEEEEENS_12float_e4m3_tENS5_IJlSC_lEEESJ_SK_NS4_8TiledMMAINS4_8MMA_AtomIJNS4_4SM904GMMA31MMA_64x256x32_F32E4M3E4M3_SS_TNILNSO_7ScaleInE1ELSQ_1EEEEEENS4_6LayoutISD_NS5_IJSC_NSA_ILi0EEESU_EEEEENS5_IJNS4_10UnderscoreESX_SX_EEEEENS4_13SM90_TMA_LOADENS4_14ComposedLayoutINS4_7SwizzleILi1ELi4ELi3EEENS4_18smem_ptr_flag_bitsILi8EEENST_INS5_IJNSA_ILi8EEESH_EEENS5_IJSH_SC_EEEEEEEvNS4_8identityENS4_23SM90_TMA_LOAD_MULTICASTES1A_vS1B_EENS_8epilogue10collective6detail29Sm90TmaWarpSpecializedAdapterINS1F_15DefaultEpilogueISJ_SK_SK_NS1E_6thread17LinearCombinationISJ_Li1EffLNS1J_9ScaleType4KindE0ELNS_15FloatRoundStyleE2ESJ_EENS1_15EpilogueDefaultEEEEEvvEEEEvNT_6ParamsE)
        .other          _ZN7cutlass13device_kernelINS_4gemm6kernel13GemmUniversalIN4cute5tupleIJiiiiEEENS1_10collective13CollectiveMmaINS1_37MainloopSm90TmaGmmaWarpSpecializedFP8ILi4ENS5_IJNS4_1CILi2EEENSA_ILi1EEESC_EEENS1_35KernelTmaWarpSpecializedCooperativeEEENS5_IJNSA_ILi256EEESG_NSA_ILi32EEEEEENS_12float_e4m3_tENS5_IJlSC_lEEESJ_SK_NS4_8TiledMMAINS4_8MMA_AtomIJNS4_4SM904GMMA31MMA_64x256x32_F32E4M3E4M3_SS_TNILNSO_7ScaleInE1ELSQ_1EEEEEENS4_6LayoutISD_NS5_IJSC_NSA_ILi0EEESU_EEEEENS5_IJNS4_10UnderscoreESX_SX_EEEEENS4_13SM90_TMA_LOADENS4_14ComposedLayoutINS4_7SwizzleILi1ELi4ELi3EEENS4_18smem_ptr_flag_bitsILi8EEENST_INS5_IJNSA_ILi8EEESH_EEENS5_IJSH_SC_EEEEEEEvNS4_8identityENS4_23SM90_TMA_LOAD_MULTICASTES1A_vS1B_EENS_8epilogue10collective6detail29Sm90TmaWarpSpecializedAdapterINS1F_15DefaultEpilogueISJ_SK_SK_NS1E_6thread17LinearCombinationISJ_Li1EffLNS1J_9ScaleType4KindE0ELNS_15FloatRoundStyleE2ESJ_EENS1_15EpilogueDefaultEEEEEvvEEEEvNT_6ParamsE,@"STO_CUDA_ENTRY STV_DEFAULT"
_ZN7cutlass13device_kernelINS_4gemm6kernel13GemmUniversalIN4cute5tupleIJiiiiEEENS1_10collective13CollectiveMmaINS1_37MainloopSm90TmaGmmaWarpSpecializedFP8ILi4ENS5_IJNS4_1CILi2EEENSA_ILi1EEESC_EEENS1_35KernelTmaWarpSpecializedCooperativeEEENS5_IJNSA_ILi256EEESG_NSA_ILi32EEEEEENS_12float_e4m3_tENS5_IJlSC_lEEESJ_SK_NS4_8TiledMMAINS4_8MMA_AtomIJNS4_4SM904GMMA31MMA_64x256x32_F32E4M3E4M3_SS_TNILNSO_7ScaleInE1ELSQ_1EEEEEENS4_6LayoutISD_NS5_IJSC_NSA_ILi0EEESU_EEEEENS5_IJNS4_10UnderscoreESX_SX_EEEEENS4_13SM90_TMA_LOADENS4_14ComposedLayoutINS4_7SwizzleILi1ELi4ELi3EEENS4_18smem_ptr_flag_bitsILi8EEENST_INS5_IJNSA_ILi8EEESH_EEENS5_IJSH_SC_EEEEEEEvNS4_8identityENS4_23SM90_TMA_LOAD_MULTICASTES1A_vS1B_EENS_8epilogue10collective6detail29Sm90TmaWarpSpecializedAdapterINS1F_15DefaultEpilogueISJ_SK_SK_NS1E_6thread17LinearCombinationISJ_Li1EffLNS1J_9ScaleType4KindE0ELNS_15FloatRoundStyleE2ESJ_EENS1_15EpilogueDefaultEEEEEvvEEEEvNT_6ParamsE:
[----:B------:R-:W0:Y:S02]  /*0000*/  LDC R1, c[0x0][0x28] ;  /* 0x00000a00ff017b82 */ /* 0x000e240000000800 */
[----:B0-----:R-:W-:Y:S01]  /*0010*/  VIADD R1, R1, 0xfffff988 ;  /* 0xfffff98801017836 */ /* 0x001fe20000000000 */
[----:B------:R-:W0:Y:S01]  /*0020*/  S2R R4, SR_TID.X ;  /* 0x0000000000047919 */ /* 0x000e220000002100 */
[----:B------:R-:W-:Y:S01]  /*0030*/  ELECT P0, URZ, PT ;  /* 0x00000000003f782f */ /* 0x000fe20003800000 */
[----:B------:R-:W-:Y:S01]  /*0040*/  BSSY B0, `(.L_x_0) ;  /* 0x0000015000007945 */ /* 0x000fe20003800000 */
[--C-:B0-----:R-:W-:Y:S02]  /*0050*/  SHF.R.U32.HI R0, RZ, 0x5, R4.reuse ;  /* 0x00000005ff007819 */ /* 0x101fe40000011604 */
[----:B------:R-:W-:-:S03]  /*0060*/  SHF.R.U32.HI R2, RZ, 0x7, R4 ;  /* 0x00000007ff027819 */ /* 0x000fc60000011604 */
[----:B------:R-:W0:Y:S04]  /*0070*/  SHFL.IDX PT, R3, R0, RZ, 0x1f ;  /* 0x00001fff00037589 */ /* 0x000e2800000e0000 */
[----:B------:R-:W1:Y:S01]  /*0080*/  SHFL.IDX PT, R2, R2, RZ, 0x1f ;  /* 0x00001fff02027589 */ /* 0x000e6200000e0000 */
[----:B0-----:R-:W-:Y:S02]  /*0090*/  R2UR UR4, R3 ;  /* 0x00000000030472ca */ /* 0x001fe400000e0000 */
[----:B-1----:R-:W-:-:S11]  /*00a0*/  R2UR UR6, R2 ;  /* 0x00000000020672ca */ /* 0x002fd600000e0000 */
[----:B------:R-:W-:Y:S02]  /*00b0*/  USHF.R.S32.HI UR5, URZ, 0x1f, UR4 ;  /* 0x0000001f3f057899 */ /* 0x000fe40008011404 */
[----:B------:R-:W-:Y:S02]  /*00c0*/  ISETP.NE.OR P0, PT, RZ, UR4, !P0 ;  /* 0x00000004ff007c0c */ /* 0x000fe4000c705670 */
[----:B------:R-:W-:-:S04]  /*00d0*/  ULEA.HI UR5, UR5, UR4, URZ, 0x2 ;  /* 0x0000000405057291 */ /* 0x000fc8000f8f103f */
[----:B------:R-:W-:-:S04]  /*00e0*/  ULOP3.LUT UR5, UR5, 0xfffffffc, URZ, 0xc0, !UPT ;  /* 0xfffffffc05057892 */ /* 0x000fc8000f8ec03f */
[----:B------:R-:W-:-:S03]  /*00f0*/  UIADD3 UR8, UR4, -UR5, URZ ;  /* 0x8000000504087290 */ /* 0x000fc6000fffe03f */
[----:B------:R-:W-:Y:S09]  /*0100*/  @P0 BRA `(.L_x_1) ;  /* 0x0000000000200947 */ /* 0x000ff20003800000 */
[----:B------:R-:W-:Y:S02]  /*0110*/  ULDC.64 UR4, c[0x0][0x198] ;  /* 0x0000660000047ab9 */ /* 0x000fe40000000a00 */
[----:B------:R-:W-:Y:S02]  /*0120*/  UIADD3 UR10, UP0, UR4, 0xf0, URZ ;  /* 0x000000f0040a7890 */ /* 0x000fe4000ff1e03f */
[----:B------:R-:W-:Y:S02]  /*0130*/  UIADD3 UR4, UP1, UR4, 0x1f0, URZ ;  /* 0x000001f004047890 */ /* 0x000fe4000ff3e03f */
[----:B------:R-:W-:Y:S02]  /*0140*/  UIADD3.X UR11, URZ, UR5, URZ, UP0, !UPT ;  /* 0x000000053f0b7290 */ /* 0x000fe400087fe43f */
[----:B------:R-:W-:-:S07]  /*0150*/  UIADD3.X UR5, URZ, UR5, URZ, UP1, !UPT ;  /* 0x000000053f057290 */ /* 0x000fce0008ffe43f */
[----:B------:R0:W-:Y:S02]  /*0160*/  UTMACCTL.PF [UR10] ;  /* 0x000000000a0079b9 */ /* 0x0001e40008040000 */
[----:B------:R0:W-:Y:S02]  /*0170*/  UTMACCTL.PF [UR4] ;  /* 0x00000000040079b9 */ /* 0x0001e40008040000 */
[----:B0-----:R-:W-:Y:S01]  /*0180*/  NOP ;  /* 0x0000000000007918 */ /* 0x001fe20000000000 */
.L_x_1:
[----:B------:R-:W-:Y:S05]  /*0190*/  BSYNC B0 ;  /* 0x0000000000007941 */ /* 0x000fea0003800000 */
.L_x_0:
[----:B------:R-:W0:Y:S01]  /*01a0*/  SHFL.IDX PT, R3, R0, RZ, 0x1f ;  /* 0x00001fff00037589 */ /* 0x000e2200000e0000 */
[----:B------:R-:W-:Y:S01]  /*01b0*/  UISETP.NE.AND UP0, UPT, UR8, 0x3, UPT ;  /* 0x000000030800788c */ /* 0x000fe2000bf05270 */
[----:B------:R-:W-:Y:S01]  /*01c0*/  ISETP.NE.AND P1, PT, RZ, UR6, PT ;  /* 0x00000006ff007c0c */ /* 0x000fe2000bf25270 */
[----:B------:R-:W-:Y:S02]  /*01d0*/  UIADD3 UR10, UR6, -0x1, URZ ;  /* 0xffffffff060a7890 */ /* 0x000fe4000fffe03f */
[----:B------:R-:W-:Y:S02]  /*01e0*/  UISETP.EQ.OR UP0, UPT, UR8, URZ, !UP0 ;  /* 0x0000003f0800728c */ /* 0x000fe4000c702670 */
[----:B------:R-:W-:Y:S02]  /*01f0*/  UISETP.GE.U32.AND UP1, UPT, UR10, 0x2, UPT ;  /* 0x000000020a00788c */ /* 0x000fe4000bf26070 */
[----:B------:R-:W-:-:S04]  /*0200*/  UISETP.EQ.AND UP0, UPT, UR6, URZ, UP0 ;  /* 0x0000003f0600728c */ /* 0x000fc80008702270 */
[----:B------:R-:W-:-:S04]  /*0210*/  USEL UR13, URZ, 0x1, !UP0 ;  /* 0x000000013f0d7887 */ /* 0x000fc8000c000000 */
[----:B------:R-:W-:Y:S01]  /*0220*/  USEL UR13, UR13, 0x2, UP1 ;  /* 0x000000020d0d7887 */ /* 0x000fe20008800000 */
[----:B0-----:R-:W-:-:S13]  /*0230*/  ISETP.NE.AND P0, PT, R3, RZ, PT ;  /* 0x000000ff0300720c */ /* 0x001fda0003f05270 */
[----:B------:R-:W-:Y:S05]  /*0240*/  @P0 BRA `(.L_x_2) ;  /* 0x0000000000580947 */ /* 0x000fea0003800000 */
[----:B------:R-:W0:Y:S01]  /*0250*/  S2UR UR9, SR_CgaCtaId ;  /* 0x00000000000979c3 */ /* 0x000e220000008800 */
[----:B------:R-:W-:Y:S01]  /*0260*/  UMOV UR4, 0x400 ;  /* 0x0000040000047882 */ /* 0x000fe20000000000 */
[----:B------:R-:W-:Y:S01]  /*0270*/  UMOV UR5, 0x1 ;  /* 0x0000000100057882 */ /* 0x000fe20000000000 */
[----:B------:R-:W-:Y:S01]  /*0280*/  UMOV UR6, 0x4 ;  /* 0x0000000400067882 */ /* 0x000fe20000000000 */
[----:B------:R-:W-:Y:S01]  /*0290*/  ELECT P0, URZ, PT ;  /* 0x00000000003f782f */ /* 0x000fe20003800000 */
[----:B------:R-:W-:-:S04]  /*02a0*/  UIADD3 UR6, -UR6, 0x100000, URZ ;  /* 0x0010000006067890 */ /* 0x000fc8000fffe13f */
[----:B------:R-:W-:Y:S02]  /*02b0*/  USHF.L.U32 UR7, UR6, 0xb, URZ ;  /* 0x0000000b06077899 */ /* 0x000fe4000800063f */
[----:B------:R-:W-:Y:S02]  /*02c0*/  USHF.L.U32 UR6, UR6, 0x1, URZ ;  /* 0x0000000106067899 */ /* 0x000fe4000800063f */
[----:B0-----:R-:W-:Y:S02]  /*02d0*/  ULEA UR9, UR9, UR4, 0x18 ;  /* 0x0000000409097291 */ /* 0x001fe4000f8ec03f */
[----:B------:R-:W-:-:S04]  /*02e0*/  UIADD3 UR4, -UR5, 0x100000, URZ ;  /* 0x0010000005047890 */ /* 0x000fc8000fffe13f */
[----:B------:R-:W-:Y:S02]  /*02f0*/  USHF.L.U32 UR5, UR4, 0xb, URZ ;  /* 0x0000000b04057899 */ /* 0x000fe4000800063f */
[----:B------:R-:W-:Y:S01]  /*0300*/  USHF.L.U32 UR4, UR4, 0x1, URZ ;  /* 0x0000000104047899 */ /* 0x000fe2000800063f */
[----:B------:R-:W0:Y:S11]  /*0310*/  FENCE.VIEW.ASYNC.S ;  /* 0x00000000000073c6 */ /* 0x000e360000000000 */
[----:B0-----:R0:W1:Y:S01]  /*0320*/  SYNCS.EXCH.64 URZ, [UR9], UR4 ;  /* 0x00000004093f75b2 */ /* 0x0010620008000100 */
[----:B------:R0:W2:Y:S01]  /*0330*/  SYNCS.EXCH.64 URZ, [UR9+0x20], UR6 ;  /* 0x00002006093f75b2 */ /* 0x0000a20008000100 */
[----:B------:R0:W3:Y:S01]  /*0340*/  SYNCS.EXCH.64 URZ, [UR9+0x8], UR4 ;  /* 0x00000804093f75b2 */ /* 0x0000e20008000100 */
[----:B------:R0:W4:Y:S01]  /*0350*/  SYNCS.EXCH.64 URZ, [UR9+0x28], UR6 ;  /* 0x00002806093f75b2 */ /* 0x0001220008000100 */
[----:B------:R0:W0:Y:S01]  /*0360*/  SYNCS.EXCH.64 URZ, [UR9+0x10], UR4 ;  /* 0x00001004093f75b2 */ /* 0x0000220008000100 */
[----:B------:R0:W0:Y:S01]  /*0370*/  SYNCS.EXCH.64 URZ, [UR9+0x30], UR6 ;  /* 0x00003006093f75b2 */ /* 0x0000220008000100 */
[----:B------:R0:W0:Y:S01]  /*0380*/  SYNCS.EXCH.64 URZ, [UR9+0x18], UR4 ;  /* 0x00001804093f75b2 */ /* 0x0000220008000100 */
[----:B------:R0:W0:Y:S01]  /*0390*/  SYNCS.EXCH.64 URZ, [UR9+0x38], UR6 ;  /* 0x00003806093f75b2 */ /* 0x0000220008000100 */
[----:B------:R-:W-:Y:S01]  /*03a0*/  NOP ;  /* 0x0000000000007918 */ /* 0x000fe20000000000 */
.L_x_2:
[----:B------:R-:W-:Y:S01]  /*03b0*/  SHF.R.S32.HI R2, RZ, 0x1f, R4 ;  /* 0x0000001fff027819 */ /* 0x000fe20000011404 */
[----:B------:R-:W5:Y:S01]  /*03c0*/  SHFL.IDX PT, R0, R0, RZ, 0x1f ;  /* 0x00001fff00007589 */ /* 0x000f6200000e0000 */
[----:B0-----:R-:W0:Y:S01]  /*03d0*/  S2UR UR9, SR_CTAID.X ;  /* 0x00000000000979c3 */ /* 0x001e220000002500 */
[----:B------:R-:W-:Y:S02]  /*03e0*/  ELECT P0, URZ, PT ;  /* 0x00000000003f782f */ /* 0x000fe40003800000 */
[----:B------:R-:W-:Y:S01]  /*03f0*/  LEA.HI R2, R2, R4, RZ, 0x7 ;  /* 0x0000000402027211 */ /* 0x000fe200078f38ff */
[----:B------:R-:W-:Y:S01]  /*0400*/  ULDC UR4, c[0x0][0x150] ;  /* 0x0000540000047ab9 */ /* 0x000fe20000000800 */
[----:B------:R-:W-:Y:S01]  /*0410*/  SHF.R.S32.HI R6, RZ, 0x1f, R3 ;  /* 0x0000001fff067819 */ /* 0x000fe20000011403 */
[----:B------:R-:W-:Y:S01]  /*0420*/  NOP ;  /* 0x0000000000007918 */ /* 0x000fe20000000000 */
[----:B------:R-:W-:Y:S01]  /*0430*/  LOP3.LUT R2, R2, 0xffffff80, RZ, 0xc0, !PT ;  /* 0xffffff8002027812 */ /* 0x000fe200078ec0ff */
[----:B------:R-:W-:Y:S01]  /*0440*/  NOP ;  /* 0x0000000000007918 */ /* 0x000fe20000000000 */
[----:B------:R-:W-:Y:S01]  /*0450*/  LEA.HI R6, R6, R3, RZ, 0x2 ;  /* 0x0000000306067211 */ /* 0x000fe200078f10ff */
[----:B------:R-:W1:Y:S02]  /*0460*/  LDC R8, c[0x0][0x144] ;  /* 0x00005100ff087b82 */ /* 0x000e640000000800 */
[----:B------:R-:W-:Y:S01]  /*0470*/  IMAD.IADD R4, R4, 0x1, -R2 ;  /* 0x0000000104047824 */ /* 0x000fe200078e0a02 */
[----:B------:R-:W-:Y:S01]  /*0480*/  LOP3.LUT R6, R6, 0x3ffffffc, RZ, 0xc0, !PT ;  /* 0x3ffffffc06067812 */ /* 0x000fe200078ec0ff */
[----:B------:R-:W2:Y:S03]  /*0490*/  S2R R2, SR_CTAID.Y ;  /* 0x0000000000027919 */ /* 0x000ea60000002600 */
[----:B------:R-:W-:Y:S01]  /*04a0*/  SHF.R.S32.HI R5, RZ, 0x1f, R4 ;  /* 0x0000001fff057819 */ /* 0x000fe20000011404 */
[----:B------:R-:W-:Y:S01]  /*04b0*/  IMAD.IADD R6, R3, 0x1, -R6 ;  /* 0x0000000103067824 */ /* 0x000fe200078e0a06 */
[----:B------:R-:W3:Y:S02]  /*04c0*/  LDC R13, c[0x0][0x148] ;  /* 0x00005200ff0d7b82 */ /* 0x000ee40000000800 */
[----:B------:R-:W-:-:S02]  /*04d0*/  LEA.HI R5, R5, R4, RZ, 0x3 ;  /* 0x0000000405057211 */ /* 0x000fc400078f18ff */
[----:B-----5:R-:W-:Y:S02]  /*04e0*/  ISETP.NE.OR P0, PT, R0, RZ, !P0 ;  /* 0x000000ff0000720c */ /* 0x020fe40004705670 */
[--C-:B------:R-:W-:Y:S02]  /*04f0*/  SHF.R.S32.HI R0, RZ, 0x3, R5.reuse ;  /* 0x00000003ff007819 */ /* 0x100fe40000011405 */
[----:B------:R-:W-:Y:S02]  /*0500*/  SHF.R.S32.HI R5, RZ, 0x1f, R5 ;  /* 0x0000001fff057819 */ /* 0x000fe40000011405 */
[----:B0-----:R-:W-:Y:S02]  /*0510*/  I2FP.F32.U32 R7, UR9 ;  /* 0x0000000900077c45 */ /* 0x001fe40008201000 */
[----:B------:R-:W-:-:S03]  /*0520*/  LEA.HI R5, R5, R0, RZ, 0x2 ;  /* 0x0000000005057211 */ /* 0x000fc600078f10ff */
[----:B------:R-:W-:Y:S01]  /*0530*/  FMUL R7, R7, UR4 ;  /* 0x0000000407077c20 */ /* 0x000fe20008400000 */
[----:B------:R-:W-:Y:S01]  /*0540*/  LOP3.LUT R5, R5, 0xfffffffc, RZ, 0xc0, !PT ;  /* 0xfffffffc05057812 */ /* 0x000fe200078ec0ff */
[----:B------:R-:W-:Y:S01]  /*0550*/  VOTEU.ALL UP0, P0 ;  /* 0x00000000003f7886 */ /* 0x000fe20000000000 */
[----:B------:R-:W-:Y:S01]  /*0560*/  ULDC UR4, c[0x0][0x154] ;  /* 0x0000550000047ab9 */ /* 0x000fe20000000800 */
[----:B------:R-:W-:Y:S02]  /*0570*/  VOTEU.ALL UP1, P0 ;  /* 0x00000000003f7886 */ /* 0x000fe40000020000 */
[----:B------:R-:W0:Y:S01]  /*0580*/  F2I.U32.TRUNC.NTZ R7, R7 ;  /* 0x0000000700077305 */ /* 0x000e22000020f000 */
[----:B------:R-:W-:Y:S01]  /*0590*/  IMAD.IADD R5, R0, 0x1, -R5 ;  /* 0x0000000100057824 */ /* 0x000fe200078e0a05 */
[----:B------:R-:W5:Y:S01]  /*05a0*/  @!UP0 S2UR UR7, SR_CgaCtaId ;  /* 0x00000000000789c3 */ /* 0x000f620000008800 */
[----:B------:R-:W-:Y:S02]  /*05b0*/  @!UP0 UMOV UR6, 0x400 ;  /* 0x0000040000068882 */ /* 0x000fe40000000000 */
[----:B------:R-:W-:Y:S01]  /*05c0*/  IMAD R5, R6, 0x4, R5 ;  /* 0x0000000406057824 */ /* 0x000fe200078e0205 */
[----:B--2---:R-:W-:-:S04]  /*05d0*/  I2FP.F32.U32 R6, R2 ;  /* 0x0000000200067245 */ /* 0x004fc80000201000 */
[----:B------:R-:W-:Y:S01]  /*05e0*/  LEA.HI R0, R5, R5, RZ, 0x1 ;  /* 0x0000000505007211 */ /* 0x000fe200078f08ff */
[----:B------:R-:W-:Y:S01]  /*05f0*/  FMUL R6, R6, UR4 ;  /* 0x0000000406067c20 */ /* 0x000fe20008400000 */
[----:B------:R-:W-:Y:S02]  /*0600*/  UMOV UR4, 0x20 ;  /* 0x0000002000047882 */ /* 0x000fe40000000000 */
[----:B------:R-:W-:Y:S01]  /*0610*/  LOP3.LUT R0, R0, 0xfffffffe, RZ, 0xc0, !PT ;  /* 0xfffffffe00007812 */ /* 0x000fe200078ec0ff */
[----:B0-----:R-:W-:Y:S01]  /*0620*/  IMAD.MOV R11, RZ, RZ, -R7 ;  /* 0x000000ffff0b7224 */ /* 0x001fe200078e0a07 */
[----:B------:R-:W-:-:S04]  /*0630*/  @!UP0 UIADD3 UR4, -UR4, 0x100000, URZ ;  /* 0x0010000004048890 */ /* 0x000fc8000fffe13f */
[----:B------:R-:W-:Y:S02]  /*0640*/  @!UP0 USHF.L.U32 UR5, UR4, 0xb, URZ ;  /* 0x0000000b04058899 */ /* 0x000fe4000800063f */
[----:B------:R-:W-:Y:S01]  /*0650*/  @!UP0 USHF.L.U32 UR4, UR4, 0x1, URZ ;  /* 0x0000000104048899 */ /* 0x000fe2000800063f */
[----:B------:R-:W0:Y:S01]  /*0660*/  F2I.U32.TRUNC.NTZ R6, R6 ;  /* 0x0000000600067305 */ /* 0x000e22000020f000 */
[----:B------:R-:W2:Y:S01]  /*0670*/  LDC R7, c[0x0][0x140] ;  /* 0x00005000ff077b82 */ /* 0x000ea20000000800 */
[----:B-1----:R-:W-:Y:S02]  /*0680*/  IMAD R11, R8, R11, UR9 ;  /* 0x00000009080b7e24 */ /* 0x002fe4000f8e020b */
[----:B------:R-:W-:-:S05]  /*0690*/  IMAD.IADD R0, R5, 0x1, -R0 ;  /* 0x0000000105007824 */ /* 0x000fca00078e0a00 */
[----:B------:R-:W-:Y:S01]  /*06a0*/  ISETP.NE.AND P2, PT, R0, R11, PT ;  /* 0x0000000b0000720c */ /* 0x000fe20003f45270 */
[C---:B------:R-:W-:Y:S01]  /*06b0*/  IMAD.SHL.U32 R0, R5.reuse, 0x4, RZ ;  /* 0x0000000405007824 */ /* 0x040fe200078e00ff */
[----:B-----5:R-:W-:Y:S01]  /*06c0*/  @!UP0 ULEA UR6, UR7, UR6, 0x18 ;  /* 0x0000000607068291 */ /* 0x020fe2000f8ec03f */
[----:B------:R-:W-:Y:S01]  /*06d0*/  VOTEU.ALL UP0, P0 ;  /* 0x00000000003f7886 */ /* 0x000fe20000000000 */
[----:B------:R-:W-:Y:S01]  /*06e0*/  LOP3.LUT P0, RZ, R4, 0x7, RZ, 0xc0, !PT ;  /* 0x0000000704ff7812 */ /* 0x000fe2000780c0ff */
[----:B0-----:R-:W-:Y:S01]  /*06f0*/  IMAD.MOV R12, RZ, RZ, -R6 ;  /* 0x000000ffff0c7224 */ /* 0x001fe200078e0a06 */
[----:B------:R-:W-:-:S03]  /*0700*/  LOP3.LUT R9, R5, 0xc, R0, 0x78, !PT ;  /* 0x0000000c05097812 */ /* 0x000fc600078e7800 */
[----:B---3--:R-:W-:Y:S01]  /*0710*/  IMAD R5, R13, R12, R2 ;  /* 0x0000000c0d057224 */ /* 0x008fe200078e0202 */
[C---:B------:R-:W-:Y:S01]  /*0720*/  ISETP.LT.U32.AND P0, PT, R9.reuse, 0x2, !P0 ;  /* 0x000000020900780c */ /* 0x040fe20004701070 */
[----:B------:R0:W-:Y:S02]  /*0730*/  STL [R1+0x45c], R9 ;  /* 0x00045c0901007387 */ /* 0x0001e40000100800 */
[----:B------:R-:W-:Y:S02]  /*0740*/  @P2 LEA.HI R0, R9, R9, RZ, 0x1 ;  /* 0x0000000909002211 */ /* 0x000fe400078f08ff */
[----:B------:R-:W1:Y:S02]  /*0750*/  FENCE.VIEW.ASYNC.S ;  /* 0x00000000000073c6 */ /* 0x000e640000000000 */
[----:B-1----:R0:W1:Y:S01]  /*0760*/  @!UP0 SYNCS.EXCH.64 URZ, [UR6+0x50], UR4 ;  /* 0x00005004063f85b2 */ /* 0x0020620008000100 */
[----:B--2---:R-:W-:Y:S02]  /*0770*/  ISETP.EQ.U32.AND P5, PT, R7, 0x1, PT ;  /* 0x000000010700780c */ /* 0x004fe40003fa2070 */
[----:B------:R-:W-:-:S04]  /*0780*/  @P2 SHF.R.S32.HI R0, RZ, 0x1, R0 ;  /* 0x00000001ff002819 */ /* 0x000fc80000011400 */
[----:B------:R-:W-:Y:S01]  /*0790*/  @P2 ISETP.NE.AND P3, PT, R0, R5, PT ;  /* 0x000000050000220c */ /* 0x000fe20003f65270 */
[----:B------:R-:W-:Y:S01]  /*07a0*/  IMAD.MOV.U32 R0, RZ, RZ, 0x1 ;  /* 0x00000001ff007424 */ /* 0x000fe200078e00ff */
[----:B------:R-:W-:Y:S02]  /*07b0*/  SEL R5, RZ, 0x1, !P0 ;  /* 0x00000001ff057807 */ /* 0x000fe40004000000 */
[----:B------:R-:W-:-:S04]  /*07c0*/  @P2 SEL R0, RZ, 0x1, P3 ;  /* 0x00000001ff002807 */ /* 0x000fc80001800000 */
[----:B------:R-:W-:Y:S01]  /*07d0*/  LOP3.LUT R0, R0, R5, RZ, 0xc0, !PT ;  /* 0x0000000500007212 */ /* 0x000fe200078ec0ff */
[----:B------:R0:W2:Y:S01]  /*07e0*/  @!UP1 SYNCS.EXCH.64 URZ, [UR6+0x58], UR4 ;  /* 0x00005804063f95b2 */ /* 0x0000a20008000100 */
[----:B------:R-:W-:-:S03]  /*07f0*/  NOP ;  /* 0x0000000000007918 */ /* 0x000fc60000000000 */
[----:B------:R0:W-:Y:S01]  /*0800*/  STL [R1+0x458], R0 ;  /* 0x0004580001007387 */ /* 0x0001e20000100800 */
[----:B-1----:R-:W-:Y:S05]  /*0810*/  @!P5 BRA `(.L_x_3) ;  /* 0x000000000008d947 */ /* 0x002fea0003800000 */
[----:B--2-4-:R-:W-:Y:S01]  /*0820*/  UCGABAR_ARV ;  /* 0x00000000000079c7 */ /* 0x014fe20008000000 */
[----:B------:R-:W-:Y:S05]  /*0830*/  BRA `(.L_x_4) ;  /* 0x0000000000047947 */ /* 0x000fea0003800000 */
.L_x_3:
[----:B--2-4-:R-:W-:Y:S01]  /*0840*/  NOP ;  /* 0x0000000000007918 */ /* 0x014fe20000000000 */
.L_x_4:
[----:B0-----:R-:W0:Y:S01]  /*0850*/  LDC R0, c[0x0][0x65c] ;  /* 0x00019700ff007b82 */ /* 0x001e220000000800 */
[----:B------:R-:W-:Y:S02]  /*0860*/  IMAD.U32 R4, RZ, RZ, UR9 ;  /* 0x00000009ff047e24 */ /* 0x000fe4000f8e00ff */
[----:B------:R-:W-:Y:S01]  /*0870*/  IMAD.MOV.U32 R5, RZ, RZ, RZ ;  /* 0x000000ffff057224 */ /* 0x000fe200078e00ff */
[----:B0-----:R-:W-:-:S13]  /*0880*/  ISETP.NE.AND P4, PT, R0, 0x1, PT ;  /* 0x000000010000780c */ /* 0x001fda0003f85270 */
[----:B------:R-:W0:Y:S01]  /*0890*/  @P4 LDC R7, c[0x0][0x10] ;  /* 0x00000400ff074b82 */ /* 0x000e220000000800 */
[----:B------:R-:W-:Y:S02]  /*08a0*/  @P4 IMAD.MOV.U32 R3, RZ, RZ, RZ ;  /* 0x000000ffff034224 */ /* 0x000fe400078e00ff */
[----:B------:R-:W-:-:S05]  /*08b0*/  @P4 IMAD.MOV.U32 R15, RZ, RZ, RZ ;  /* 0x000000ffff0f4224 */ /* 0x000fca00078e00ff */
[----:B------:R-:W1:Y:S01]  /*08c0*/  @!P4 LDC R9, c[0x0][0xc] ;  /* 0x00000300ff09cb82 */ /* 0x000e620000000800 */
[----:B0-----:R-:W-:-:S04]  /*08d0*/  @P4 IMAD.WIDE.U32 R6, R7, UR9, R2 ;  /* 0x0000000907064c25 */ /* 0x001fc8000f8e0002 */
[----:B------:R-:W-:Y:S02]  /*08e0*/  @P4 IMAD.MOV.U32 R8, RZ, RZ, R6 ;  /* 0x000000ffff084224 */ /* 0x000fe400078e0006 */
[----:B------:R-:W-:Y:S02]  /*08f0*/  @P4 IMAD.IADD R16, R7, 0x1, R15 ;  /* 0x0000000107104824 */ /* 0x000fe400078e020f */
[----:B-1----:R-:W-:-:S04]  /*0900*/  @!P4 IMAD.WIDE.U32 R4, R2, R9, R4 ;  /* 0x000000090204c225 */ /* 0x002fc800078e0004 */
[----:B------:R-:W-:Y:S02]  /*0910*/  @!P4 IMAD.MOV.U32 R8, RZ, RZ, R4 ;  /* 0x000000ffff08c224 */ /* 0x000fe400078e0004 */
[----:B------:R-:W-:-:S03]  /*0920*/  @!P4 IMAD.MOV.U32 R16, RZ, RZ, R5 ;  /* 0x000000ffff10c224 */ /* 0x000fc600078e0005 */
[----:B------:R0:W-:Y:S04]  /*0930*/  STL [R1+0x464], R8 ;  /* 0x0004640801007387 */ /* 0x0001e80000100800 */
[----:B------:R0:W-:Y:S01]  /*0940*/  STL [R1+0x460], R16 ;  /* 0x0004601001007387 */ /* 0x0001e20000100800 */
[----:B------:R-:W-:Y:S05]  /*0950*/  @!P5 BRA `(.L_x_5) ;  /* 0x00000000000cd947 */ /* 0x000fea0003800000 */
[----:B------:R-:W-:Y:S01]  /*0960*/  UCGABAR_WAIT ;  /* 0x0000000000007dc7 */ /* 0x000fe20008000000 */
[----:B------:R-:W-:Y:S01]  /*0970*/  CCTL.IVALL ;  /* 0x00000000ff00798f */ /* 0x000fe20002000000 */
[----:B------:R-:W-:Y:S05]  /*0980*/  BRA `(.L_x_6) ;  /* 0x0000000000047947 */ /* 0x000fea0003800000 */
.L_x_5:
[----:B------:R-:W-:Y:S06]  /*0990*/  BAR.SYNC.DEFER_BLOCKING 0x0 ;  /* 0x0000000000007b1d */ /* 0x000fec0000010000 */
.L_x_6:
[----:B------:R-:W-:Y:S05]  /*09a0*/  @!P1 BRA `(.L_x_7) ;  /* 0x00000214005c9947 */ /* 0x000fea0003800000 */
[----:B------:R-:W-:-:S06]  /*09b0*/  UISETP.GT.U32.AND UP0, UPT, UR10, 0x1, UPT ;  /* 0x000000010a00788c */ /* 0x000fcc000bf04070 */
[----:B------:R-:W-:-:S13]  /*09c0*/  PLOP3.LUT P0, PT, PT, PT, UP0, 0x80, 0x0 ;  /* 0x000000000000781c */ /* 0x000fda0003f0f008 */
[----:B------:R-:W-:Y:S05]  /*09d0*/  @P0 EXIT ;  /* 0x000000000000094d */ /* 0x000fea0003800000 */
[----:B------:R-:W-:Y:S01]  /*09e0*/  IMAD.MOV.U32 R5, RZ, RZ, -0x1 ;  /* 0xffffffffff057424 */ /* 0x000fe200078e00ff */
[----:B------:R-:W-:Y:S01]  /*09f0*/  ULDC.64 UR4, c[0x0][0x650] ;  /* 0x0001940000047ab9 */ /* 0x000fe20000000a00 */
[----:B------:R-:W-:Y:S01]  /*0a00*/  IMAD.MOV.U32 R4, RZ, RZ, -0x1 ;  /* 0xffffffffff047424 */ /* 0x000fe200078e00ff */
[----:B------:R-:W-:Y:S01]  /*0a10*/  ISETP.GE.U32.AND P0, PT, R8, UR4, PT ;  /* 0x0000000408007c0c */ /* 0x000fe2000bf06070 */
[----:B------:R-:W-:Y:S01]  /*0a20*/  UMOV UR14, 0xffffffff ;  /* 0xffffffff000e7882 */ /* 0x000fe20000000000 */
[----:B------:R1:W-:Y:S01]  /*0a30*/  STL [R1+0x46c], R5 ;  /* 0x00046c0501007387 */ /* 0x0003e20000100800 */
[----:B------:R-:W-:Y:S02]  /*0a40*/  PRMT R0, RZ, 0x7610, R0 ;  /* 0x00007610ff007816 */ /* 0x000fe40000000000 */
[----:B------:R-:W-:Y:S01]  /*0a50*/  ISETP.GE.U32.AND.EX P0, PT, R16, UR5, PT, P0 ;  /* 0x0000000510007c0c */ /* 0x000fe2000bf06100 */
[----:B------:R1:W-:-:S12]  /*0a60*/  STL [R1+0x468], R4 ;  /* 0x0004680401007387 */ /* 0x0003d80000100800 */
[----:B-1----:R-:W-:Y:S05]  /*0a70*/  @P0 BRA `(.L_x_8) ;  /* 0x00000004003c0947 */ /* 0x002fea0003800000 */
[----:B------:R-:W-:Y:S01]  /*0a80*/  ULDC.64 UR14, c[0x0][0x628] ;  /* 0x00018a00000e7ab9 */ /* 0x000fe20000000a00 */
[----:B------:R-:W1:Y:S01]  /*0a90*/  LDC.64 R6, c[0x0][0x620] ;  /* 0x00018800ff067b82 */ /* 0x000e620000000a00 */
[----:B------:R-:W-:Y:S01]  /*0aa0*/  ISETP.NE.U32.AND P0, PT, RZ, UR14, PT ;  /* 0x0000000eff007c0c */ /* 0x000fe2000bf05070 */
[----:B------:R-:W-:Y:S01]  /*0ab0*/  ULDC UR11, c[0x0][0x630] ;  /* 0x00018c00000b7ab9 */ /* 0x000fe20000000800 */
[----:B------:R-:W-:Y:S02]  /*0ac0*/  R2UR UR4, R8 ;  /* 0x00000000080472ca */ /* 0x000fe400000e0000 */
[----:B------:R-:W-:Y:S02]  /*0ad0*/  ISETP.NE.AND.EX P0, PT, RZ, UR15, PT, P0 ;  /* 0x0000000fff007c0c */ /* 0x000fe4000bf05300 */
[----:B------:R-:W-:-:S11]  /*0ae0*/  R2UR UR5, R16 ;  /* 0x00000000100572ca */ /* 0x000fd600000e0000 */
[----:B------:R-:W-:Y:S05]  /*0af0*/  @!P0 BRA `(.L_x_9) ;  /* 0x0000000000308947 */ /* 0x000fea0003800000 */
[----:B------:R-:W-:Y:S01]  /*0b00*/  R2UR UR4, R8 ;  /* 0x00000000080472ca */ /* 0x000fe200000e0000 */
[----:B------:R-:W-:Y:S01]  /*0b10*/  ULDC UR8, c[0x0][0x634] ;  /* 0x00018d0000087ab9 */ /* 0x000fe20000000800 */
[----:B------:R-:W-:-:S11]  /*0b20*/  R2UR UR10, R16 ;  /* 0x00000000100a72ca */ /* 0x000fd600000e0000 */
[----:B------:R-:W-:-:S04]  /*0b30*/  UIADD3 UR8, UP0, UR4, UR8, URZ ;  /* 0x0000000804087290 */ /* 0x000fc8000ff1e03f */
[----:B------:R-:W-:-:S04]  /*0b40*/  UIADD3.X UR10, URZ, UR10, URZ, UP0, !UPT ;  /* 0x0000000a3f0a7290 */ /* 0x000fc800087fe43f */
[----:B------:R-:W-:-:S04]  /*0b50*/  UIMAD.WIDE.U32 UR4, UR10, UR14, URZ ;  /* 0x0000000e0a0472a5 */ /* 0x000fc8000f8e003f */
[----:B------:R-:W-:Y:S02]  /*0b60*/  UIMAD.WIDE.U32 UR6, UP0, UR8, UR15, UR4 ;  /* 0x0000000f080672a5 */ /* 0x000fe4000f800004 */
[----:B------:R-:W-:Y:S02]  /*0b70*/  UIMAD.WIDE.U32 UR4, UR8, UR14, URZ ;  /* 0x0000000e080472a5 */ /* 0x000fe4000f8e003f */
[----:B------:R-:W-:Y:S02]  /*0b80*/  UIADD3.X UR9, URZ, URZ, URZ, UP0, !UPT ;  /* 0x0000003f3f097290 */ /* 0x000fe400087fe43f */
[----:B------:R-:W-:Y:S01]  /*0b90*/  UIADD3 URZ, UP0, UR5, UR6, URZ ;  /* 0x00000006053f7290 */ /* 0x000fe2000ff1e03f */
[----:B------:R-:W-:-:S03]  /*0ba0*/  UMOV UR8, UR7 ;  /* 0x0000000700087c82 */ /* 0x000fc60008000000 */
[----:B------:R-:W-:-:S12]  /*0bb0*/  UIMAD.WIDE.U32.X UR4, UR10, UR15, UR8, UP0 ;  /* 0x0000000f0a0472a5 */ /* 0x000fd800080e0408 */
.L_x_9:
[----:B------:R-:W-:Y:S01]  /*0bc0*/  USHF.R.U64 UR14, UR4, UR11, UR5 ;  /* 0x0000000b040e7299 */ /* 0x000fe20008001205 */
[----:B------:R-:W2:Y:S01]  /*0bd0*/  LDC.64 R20, c[0x0][0x640] ;  /* 0x00019000ff147b82 */ /* 0x000ea20000000a00 */
[----:B------:R-:W-:Y:S01]  /*0be0*/  USHF.R.U32.HI UR4, URZ, UR11, UR5 ;  /* 0x0000000b3f047299 */ /* 0x000fe20008011605 */
[----:B------:R-:W-:Y:S02]  /*0bf0*/  IMAD.MOV.U32 R4, RZ, RZ, R8 ;  /* 0x000000ffff047224 */ /* 0x000fe400078e0008 */
[----:B------:R-:W-:Y:S01]  /*0c00*/  IMAD R12, R13, R12, R2 ;  /* 0x0000000c0d0c7224 */ /* 0x000fe200078e0202 */
[----:B------:R-:W-:Y:S01]  /*0c10*/  IADD3 R3, P0, RZ, -UR14, RZ ;  /* 0x8000000eff037c10 */ /* 0x000fe2000ff1e0ff */
[----:B------:R-:W-:Y:S02]  /*0c20*/  IMAD.MOV.U32 R13, RZ, RZ, 0x1 ;  /* 0x00000001ff0d7424 */ /* 0x000fe400078e00ff */
[----:B------:R-:W3:Y:S02]  /*0c30*/  LDC R10, c[0x0][0x618] ;  /* 0x00018600ff0a7b82 */ /* 0x000ee40000000800 */
[----:B------:R-:W-:-:S04]  /*0c40*/  IMAD.X R5, RZ, RZ, ~UR4, P0 ;  /* 0x80000004ff057e24 */ /* 0x000fc800080e06ff */
[-C--:B-1----:R-:W-:Y:S02]  /*0c50*/  IMAD R0, R5, R6.reuse, RZ ;  /* 0x0000000605007224 */ /* 0x082fe400078e02ff */
[----:B------:R-:W1:Y:S01]  /*0c60*/  LDC R14, c[0x0][0x608] ;  /* 0x00018200ff0e7b82 */ /* 0x000e620000000800 */
[----:B------:R-:W-:Y:S02]  /*0c70*/  IMAD.MOV.U32 R5, RZ, RZ, R16 ;  /* 0x000000ffff057224 */ /* 0x000fe400078e0010 */
[----:B------:R-:W-:-:S05]  /*0c80*/  IMAD.WIDE.U32 R4, R3, R6, R4 ;  /* 0x0000000603047225 */ /* 0x000fca00078e0004 */
[----:B------:R-:W4:Y:S01]  /*0c90*/  LDC R18, c[0x0][0x658] ;  /* 0x00019600ff127b82 */ /* 0x000f220000000800 */
[----:B------:R-:W-:Y:S01]  /*0ca0*/  IMAD R3, R3, R7, R0 ;  /* 0x0000000703037224 */ /* 0x000fe200078e0200 */
[----:B--2---:R-:W-:-:S03]  /*0cb0*/  ISETP.NE.U32.AND P0, PT, R20, RZ, PT ;  /* 0x000000ff1400720c */ /* 0x004fc60003f05070 */
[----:B------:R-:W-:Y:S01]  /*0cc0*/  IMAD.IADD R3, R5, 0x1, R3 ;  /* 0x0000000105037824 */ /* 0x000fe200078e0203 */
[----:B------:R-:W-:Y:S01]  /*0cd0*/  ISETP.NE.AND.EX P0, PT, R21, RZ, PT, P0 ;  /* 0x000000ff1500720c */ /* 0x000fe20003f05300 */
[----:B------:R-:W-:Y:S01]  /*0ce0*/  IMAD.MOV.U32 R5, RZ, RZ, -0x1 ;  /* 0xffffffffff057424 */ /* 0x000fe200078e00ff */
[----:B0-----:R-:W0:Y:S02]  /*0cf0*/  LDC R16, c[0x0][0x600] ;  /* 0x00018000ff107b82 */ /* 0x001e240000000800 */
[-CC-:B---3--:R-:W-:Y:S02]  /*0d00*/  SHF.R.U64 R8, R4, R10.reuse, R3.reuse ;  /* 0x0000000a04087219 */ /* 0x188fe40000001203 */
[----:B------:R-:W-:-:S04]  /*0d10*/  SHF.R.U32.HI R3, RZ, R10, R3 ;  /* 0x0000000aff037219 */ /* 0x000fc80000011603 */
[----:B------:R-:W2:Y:S01]  /*0d20*/  LDC R15, c[0x0][0x648] ;  /* 0x00019200ff0f7b82 */ /* 0x000ea20000000800 */
[-CC-:B-1----:R-:W-:Y:S02]  /*0d30*/  SHF.R.U64 R23, R8, R14.reuse, R3.reuse ;  /* 0x0000000e08177219 */ /* 0x182fe40000001203 */
[----:B------:R-:W-:-:S05]  /*0d40*/  SHF.R.U32.HI R3, RZ, R14, R3 ;  /* 0x0000000eff037219 */ /* 0x000fca0000011603 */
[----:B------:R-:W1:Y:S01]  /*0d50*/  LDC R17, c[0x0][0x638] ;  /* 0x00018e00ff117b82 */ /* 0x000e620000000800 */
[-CC-:B----4-:R-:W-:Y:S02]  /*0d60*/  SHF.R.U64 R10, R23, R18.reuse, R3.reuse ;  /* 0x00000012170a7219 */ /* 0x190fe40000001203 */
[-C--:B------:R-:W-:Y:S02]  /*0d70*/  SHF.L.U32 R0, R5, R18.reuse, RZ ;  /* 0x0000001205007219 */ /* 0x080fe400000006ff */
[----:B------:R-:W-:Y:S01]  /*0d80*/  SHF.R.U32.HI R3, RZ, R18, R3 ;  /* 0x00000012ff037219 */ /* 0x000fe20000011603 */
[----:B------:R-:W-:Y:S01]  /*0d90*/  IMAD.MOV.U32 R2, RZ, RZ, R10 ;  /* 0x000000ffff027224 */ /* 0x000fe200078e000a */
[----:B------:R-:W-:Y:S01]  /*0da0*/  LOP3.LUT R0, RZ, R0, RZ, 0x33, !PT ;  /* 0x00000000ff007212 */ /* 0x000fe200078e33ff */
[----:B------:R-:W3:Y:S01]  /*0db0*/  LDC R19, c[0x0][0x610] ;  /* 0x00018400ff137b82 */ /* 0x000ee20000000800 */
[----:B------:R-:W-:Y:S05]  /*0dc0*/  @!P0 BRA `(.L_x_10) ;  /* 0x0000000000288947 */ /* 0x000fea0003800000 */
[----:B------:R-:W4:Y:S02]  /*0dd0*/  LDC R7, c[0x0][0x64c] ;  /* 0x00019300ff077b82 */ /* 0x000f240000000800 */
[----:B----4-:R-:W-:-:S05]  /*0de0*/  IADD3 R7, P0, R10, R7, RZ ;  /* 0x000000070a077210 */ /* 0x010fca0007f1e0ff */
[----:B------:R-:W-:-:S04]  /*0df0*/  IMAD.X R9, RZ, RZ, R3, P0 ;  /* 0x000000ffff097224 */ /* 0x000fc800000e0603 */
[----:B------:R-:W-:-:S04]  /*0e00*/  IMAD.WIDE.U32 R2, R9, R20, RZ ;  /* 0x0000001409027225 */ /* 0x000fc800078e00ff */
[----:B------:R-:W-:-:S04]  /*0e10*/  IMAD.WIDE.U32 R4, P0, R7, R21, R2 ;  /* 0x0000001507047225 */ /* 0x000fc80007800002 */
[----:B------:R-:W-:-:S04]  /*0e20*/  IMAD.WIDE.U32 R2, R7, R20, RZ ;  /* 0x0000001407027225 */ /* 0x000fc800078e00ff */
[----:B------:R-:W-:Y:S01]  /*0e30*/  IMAD.X R7, RZ, RZ, RZ, P0 ;  /* 0x000000ffff077224 */ /* 0x000fe200000e06ff */
[----:B------:R-:W-:Y:S01]  /*0e40*/  IADD3 RZ, P0, R3, R4, RZ ;  /* 0x0000000403ff7210 */ /* 0x000fe20007f1e0ff */
[----:B------:R-:W-:-:S04]  /*0e50*/  IMAD.MOV.U32 R6, RZ, RZ, R5 ;  /* 0x000000ffff067224 */ /* 0x000fc800078e0005 */
[----:B------:R-:W-:-:S08]  /*0e60*/  IMAD.WIDE.U32.X R2, R9, R21, R6, P0 ;  /* 0x0000001509027225 */ /* 0x000fd000000e0406 */
.L_x_10:
[----:B--2---:R-:W-:Y:S01]  /*0e70*/  SHF.R.U64 R4, R2, R15, R3 ;  /* 0x0000000f02047219 */ /* 0x004fe20000001203 */
[----:B0-----:R-:W-:Y:S01]  /*0e80*/  VIADD R5, R16, 0xffffffff ;  /* 0xffffffff10057836 */ /* 0x001fe20000000000 */
[----:B------:R-:W-:Y:S02]  /*0e90*/  SHF.L.U32 R2, R13, R18, RZ ;  /* 0x000000120d027219 */ /* 0x000fe400000006ff */
[----:B------:R-:W-:Y:S01]  /*0ea0*/  LOP3.LUT R3, R23, R0, RZ, 0xc0, !PT ;  /* 0x0000000017037212 */ /* 0x000fe200078ec0ff */
[----:B------:R-:W-:Y:S01]  /*0eb0*/  IMAD.MOV R6, RZ, RZ, -R4 ;  /* 0x000000ffff067224 */ /* 0x000fe200078e0a04 */
[----:B------:R-:W-:Y:S02]  /*0ec0*/  SEL R0, R11, R12, !P4 ;  /* 0x0000000c0b007207 */ /* 0x000fe40006000000 */
[----:B------:R-:W-:Y:S01]  /*0ed0*/  LOP3.LUT R5, R8, R5, RZ, 0xc0, !PT ;  /* 0x0000000508057212 */ /* 0x000fe200078ec0ff */
[----:B------:R-:W-:Y:S02]  /*0ee0*/  IMAD R7, R2, R4, R3 ;  /* 0x0000000402077224 */ /* 0x000fe400078e0203 */
[----:B-1----:R-:W-:-:S02]  /*0ef0*/  IMAD R3, R6, R17, R10 ;  /* 0x0000001106037224 */ /* 0x002fc400078e020a */
[----:B---3--:R-:W-:Y:S02]  /*0f00*/  IMAD R2, R7, R19, R0 ;  /* 0x0000001307027224 */ /* 0x008fe400078e0200 */
[----:B------:R-:W-:Y:S02]  /*0f10*/  IMAD R3, R3, R16, R5 ;  /* 0x0000001003037224 */ /* 0x000fe400078e0205 */
[----:B------:R-:W-:-:S03]  /*0f20*/  IMAD.MOV.U32 R0, RZ, RZ, 0x1 ;  /* 0x00000001ff007424 */ /* 0x000fc600078e00ff */
[----:B------:R-:W-:Y:S02]  /*0f30*/  SEL R4, R3, R2, !P4 ;  /* 0x0000000203047207 */ /* 0x000fe40006000000 */
[----:B------:R-:W-:-:S03]  /*0f40*/  SEL R2, R2, R3, !P4 ;  /* 0x0000000302027207 */ /* 0x000fc60006000000 */
[----:B------:R1:W-:Y:S04]  /*0f50*/  STL [R1+0x468], R4 ;  /* 0x0004680401007387 */ /* 0x0003e80000100800 */
[----:B------:R1:W-:Y:S02]  /*0f60*/  STL [R1+0x46c], R2 ;  /* 0x00046c0201007387 */ /* 0x0003e40000100800 */
.L_x_8:
[----:B------:R-:W-:-:S08]  /*0f70*/  NOP ;  /* 0x0000000000007918 */ /* 0x000fd00000000000 */
[----:B------:R-:W2:Y:S02]  /*0f80*/  USETMAXREG.TRY_ALLOC.CTAPOOL UP0, 0xf0 ;  /* 0x000000f0000079c8 */ /* 0x000ea40008000600 */
[----:B--2---:R-:W-:-:S13]  /*0f90*/  PLOP3.LUT P0, PT, PT, PT, UP0, 0x80, 0x0 ;  /* 0x000000000000781c */ /* 0x004fda0003f0f008 */
[----:B------:R-:W-:Y:S05]  /*0fa0*/  @!P0 BRA `(.L_x_8) ;  /* 0xfffffffc00f08947 */ /* 0x000fea000383ffff */
[----:B------:R-:W-:Y:S01]  /*0fb0*/  ULDC.64 UR4, c[0x0][0x598] ;  /* 0x0001660000047ab9 */ /* 0x000fe20000000a00 */
[----:B------:R-:W-:Y:S01]  /*0fc0*/  ULDC.64 UR18, c[0x0][0x208] ;  /* 0x0000820000127ab9 */ /* 0x000fe20000000a00 */
[----:B------:R-:W-:-:S04]  /*0fd0*/  ISETP.NE.U32.AND P0, PT, RZ, UR4, PT ;  /* 0x00000004ff007c0c */ /* 0x000fc8000bf05070 */
[----:B------:R-:W-:-:S13]  /*0fe0*/  ISETP.NE.AND.EX P0, PT, RZ, UR5, PT, P0 ;  /* 0x00000005ff007c0c */ /* 0x000fda000bf05300 */
[----:B------:R-:W-:Y:S05]  /*0ff0*/  @!P0 BRA `(.L_x_11) ;  /* 0x0000000000208947 */ /* 0x000fea0003800000 */
[----:B-1----:R-:W1:Y:S02]  /*1000*/  LDC.64 R2, c[0x0][0x598] ;  /* 0x00016600ff027b82 */ /* 0x002e640000000a00 */
[----:B-1----:R-:W2:Y:S02]  /*1010*/  LDG.E.64 R2, desc[UR18][R2.64] ;  /* 0x0000001202027981 */ /* 0x002ea4000c1e1b00 */
[----:B--2---:R-:W-:-:S04]  /*1020*/  ISETP.NE.U32.AND P0, PT, R2, RZ, PT ;  /* 0x000000ff0200720c */ /* 0x004fc80003f05070 */
[----:B------:R-:W-:-:S13]  /*1030*/  ISETP.NE.AND.EX P0, PT, R3, RZ, PT, P0 ;  /* 0x000000ff0300720c */ /* 0x000fda0003f05300 */
[----:B------:R-:W-:Y:S05]  /*1040*/  @!P0 BRA `(.L_x_11) ;  /* 0x00000000000c8947 */ /* 0x000fea0003800000 */
[----:B------:R-:W2:Y:S02]  /*1050*/  LD.E R2, desc[UR18][R2.64] ;  /* 0x0000001202027980 */ /* 0x000ea4000c101900 */
[----:B--2---:R-:W-:Y:S01]  /*1060*/  R2UR UR20, R2 ;  /* 0x00000000021472ca */ /* 0x004fe200000e0000 */
[----:B------:R-:W-:-:S14]  /*1070*/  BRA `(.L_x_12) ;  /* 0x0000000000247947 */ /* 0x000fdc0003800000 */
.L_x_11:
[----:B------:R-:W-:Y:S02]  /*1080*/  ULDC.64 UR4, c[0x0][0x588] ;  /* 0x0001620000047ab9 */ /* 0x000fe40000000a00 */
[----:B------:R-:W-:-:S04]  /*1090*/  ISETP.NE.U32.AND P0, PT, RZ, UR4, PT ;  /* 0x00000004ff007c0c */ /* 0x000fc8000bf05070 */
[----:B------:R-:W-:-:S13]  /*10a0*/  ISETP.NE.AND.EX P0, PT, RZ, UR5, PT, P0 ;  /* 0x00000005ff007c0c */ /* 0x000fda000bf05300 */
[----:B------:R-:W-:Y:S05]  /*10b0*/  @!P0 BRA `(.L_x_13) ;  /* 0x0000000000108947 */ /* 0x000fea0003800000 */
[----:B-1----:R-:W1:Y:S02]  /*10c0*/  LDC.64 R2, c[0x0][0x588] ;  /* 0x00016200ff027b82 */ /* 0x002e640000000a00 */
[----:B-1----:R-:W2:Y:S02]  /*10d0*/  LDG.E R2, desc[UR18][R2.64] ;  /* 0x0000001202027981 */ /* 0x002ea4000c1e1900 */
[----:B--2---:R-:W-:Y:S01]  /*10e0*/  R2UR UR20, R2 ;  /* 0x00000000021472ca */ /* 0x004fe200000e0000 */
[----:B------:R-:W-:-:S14]  /*10f0*/  BRA `(.L_x_12) ;  /* 0x0000000000047947 */ /* 0x000fdc0003800000 */
.L_x_13:
[----:B------:R-:W-:-:S05]  /*1100*/  ULDC UR20, c[0x0][0x580] ;  /* 0x0001600000147ab9 */ /* 0x000fca0000000800 */
.L_x_12:
[----:B------:R-:W-:Y:S02]  /*1110*/  ULDC.64 UR4, c[0x0][0x5a0] ;  /* 0x0001680000047ab9 */ /* 0x000fe40000000a00 */
        /* <DEDUP_REMOVED lines=11> */
.L_x_14:
        /* <DEDUP_REMOVED lines=8> */
.L_x_16:
[----:B------:R-:W-:-:S05]  /*1250*/  ULDC UR21, c[0x0][0x584] ;  /* 0x0001610000157ab9 */ /* 0x000fca0000000800 */
.L_x_15:
[----:B------:R-:W-:-:S13]  /*1260*/  LOP3.LUT P0, RZ, R0, 0xff, RZ, 0xc0, !PT ;  /* 0x000000ff00ff7812 */ /* 0x000fda000780c0ff */
[----:B------:R-:W-:Y:S05]  /*1270*/  @!P0 EXIT ;  /* 0x000000000000894d */ /* 0x000fea0003800000 */
[----:B------:R-:W-:Y:S01]  /*1280*/  ULDC UR4, c[0x0][0x28c] ;  /* 0x0000a30000047ab9 */ /* 0x000fe20000000800 */
[----:B------:R-:W-:Y:S02]  /*1290*/  ULOP3.LUT UR22, UR13, 0x1, URZ, 0xfc, !UPT ;  /* 0x000000010d167892 */ /* 0x000fe4000f8efc3f */
[----:B------:R-:W-:-:S04]  /*12a0*/  UIADD3 UR4, UR4, 0x1f, URZ ;  /* 0x0000001f04047890 */ /* 0x000fc8000fffe03f */
[----:B------:R-:W-:-:S04]  /*12b0*/  USHF.R.S32.HI UR5, URZ, 0x1f, UR4 ;  /* 0x0000001f3f057899 */ /* 0x000fc80008011404 */
[----:B------:R-:W-:-:S03]  /*12c0*/  ULEA.HI UR5, UR5, UR4, URZ, 0x5 ;  /* 0x0000000405057291 */ /* 0x000fc6000f8f283f */
[----:B------:R-:W-:Y:S01]  /*12d0*/  UMOV UR4, URZ ;  /* 0x0000003f00047c82 */ /* 0x000fe20008000000 */
[----:B------:R-:W-:-:S03]  /*12e0*/  USHF.R.S32.HI UR12, URZ, 0x5, UR5 ;  /* 0x000000053f0c7899 */ /* 0x000fc60008011405 */
[----:B------:R-:W-:-:S09]  /*12f0*/  UMOV UR5, URZ ;  /* 0x0000003f00057c82 */ /* 0x000fd20008000000 */
.L_x_553:
[----:B------:R-:W-:Y:S01]  /*1300*/  STL [R1+0x454], RZ ;  /* 0x000454ff01007387 */ /* 0x000fe20000100800 */
[----:B--2---:R-:W2:Y:S01]  /*1310*/  S2UR UR11, SR_CgaCtaId ;  /* 0x00000000000b79c3 */ /* 0x004ea20000008800 */
[----:B------:R-:W-:Y:S01]  /*1320*/  UMOV UR15, 0x400 ;  /* 0x00000400000f7882 */ /* 0x000fe20000000000 */
[----:B------:R-:W-:Y:S01]  /*1330*/  UMOV UR6, URZ ;  /* 0x0000003f00067c82 */ /* 0x000fe20008000000 */
[----:B------:R-:W-:Y:S01]  /*1340*/  STL [R1+0x450], RZ ;  /* 0x000450ff01007387 */ /* 0x000fe20000100800 */
[----:B------:R-:W-:Y:S01]  /*1350*/  UMOV UR7, URZ ;  /* 0x0000003f00077c82 */ /* 0x000fe20008000000 */
[----:B------:R-:W-:Y:S01]  /*1360*/  UMOV UR8, URZ ;  /* 0x0000003f00087c82 */ /* 0x000fe20008000000 */
[----:B------:R-:W-:Y:S01]  /*1370*/  UMOV UR17, UR5 ;  /* 0x0000000500117c82 */ /* 0x000fe20008000000 */
[----:B------:R-:W-:Y:S01]  /*1380*/  STL [R1+0x44c], RZ ;  /* 0x00044cff01007387 */ /* 0x000fe20000100800 */
[----:B-1----:R-:W1:Y:S01]  /*1390*/  LDC R2, c[0x0][0x28c] ;  /* 0x0000a300ff027b82 */ /* 0x002e620000000800 */
[----:B------:R-:W-:-:S02]  /*13a0*/  CS2R R236, SRZ ;  /* 0x0000000000ec7805 */ /* 0x000fc4000001ff00 */
[----:B------:R-:W-:Y:S01]  /*13b0*/  CS2R R234, SRZ ;  /* 0x0000000000ea7805 */ /* 0x000fe2000001ff00 */
[----:B------:R-:W-:Y:S01]  /*13c0*/  STL [R1+0x448], RZ ;  /* 0x000448ff01007387 */ /* 0x000fe20000100800 */
[----:B------:R-:W-:Y:S02]  /*13d0*/  CS2R R232, SRZ ;  /* 0x0000000000e87805 */ /* 0x000fe4000001ff00 */
[----:B------:R-:W-:Y:S02]  /*13e0*/  CS2R R230, SRZ ;  /* 0x0000000000e67805 */ /* 0x000fe4000001ff00 */
[----:B------:R-:W-:Y:S01]  /*13f0*/  CS2R R228, SRZ ;  /* 0x0000000000e47805 */ /* 0x000fe2000001ff00 */
[----:B------:R-:W-:Y:S01]  /*1400*/  STL [R1+0x444], RZ ;  /* 0x000444ff01007387 */ /* 0x000fe20000100800 */
[----:B------:R-:W-:Y:S02]  /*1410*/  CS2R R226, SRZ ;  /* 0x0000000000e27805 */ /* 0x000fe4000001ff00 */
[----:B------:R-:W-:-:S02]  /*1420*/  CS2R R224, SRZ ;  /* 0x0000000000e07805 */ /* 0x000fc4000001ff00 */
[----:B------:R-:W-:Y:S01]  /*1430*/  CS2R R222, SRZ ;  /* 0x0000000000de7805 */ /* 0x000fe2000001ff00 */
[----:B------:R-:W-:Y:S01]  /*1440*/  STL [R1+0x440], RZ ;  /* 0x000440ff01007387 */ /* 0x000fe20000100800 */
[----:B------:R-:W-:Y:S02]  /*1450*/  CS2R R220, SRZ ;  /* 0x0000000000dc7805 */ /* 0x000fe4000001ff00 */
[----:B------:R-:W-:Y:S02]  /*1460*/  CS2R R218, SRZ ;  /* 0x0000000000da7805 */ /* 0x000fe4000001ff00 */
[----:B------:R-:W-:Y:S01]  /*1470*/  CS2R R216, SRZ ;  /* 0x0000000000d87805 */ /* 0x000fe2000001ff00 */
[----:B------:R-:W-:Y:S01]  /*1480*/  STL [R1+0x43c], RZ ;  /* 0x00043cff01007387 */ /* 0x000fe20000100800 */
[----:B--2---:R-:W-:Y:S01]  /*1490*/  ULEA UR15, UR11, UR15, 0x18 ;  /* 0x0000000f0b0f7291 */ /* 0x004fe2000f8ec03f */
[----:B------:R-:W-:Y:S02]  /*14a0*/  CS2R R214, SRZ ;  /* 0x0000000000d67805 */ /* 0x000fe4000001ff00 */
[----:B------:R-:W-:Y:S01]  /*14b0*/  CS2R R212, SRZ ;  /* 0x0000000000d47805 */ /* 0x000fe2000001ff00 */
[----:B------:R-:W-:Y:S01]  /*14c0*/  STL [R1+0x438], RZ ;  /* 0x000438ff01007387 */ /* 0x000fe20000100800 */
[----:B------:R-:W-:-:S02]  /*14d0*/  CS2R R210, SRZ ;  /* 0x0000000000d27805 */ /* 0x000fc4000001ff00 */
[----:B------:R-:W-:Y:S02]  /*14e0*/  CS2R R208, SRZ ;  /* 0x0000000000d07805 */ /* 0x000fe4000001ff00 */
[----:B------:R-:W-:Y:S01]  /*14f0*/  CS2R R206, SRZ ;  /* 0x0000000000ce7805 */ /* 0x000fe2000001ff00 */
[----:B------:R-:W-:Y:S01]  /*1500*/  STL [R1+0x434], RZ ;  /* 0x000434ff01007387 */ /* 0x000fe20000100800 */
[----:B-1----:R-:W-:Y:S02]  /*1510*/  ISETP.GE.AND P0, PT, R2, 0x1, PT ;  /* 0x000000010200780c */ /* 0x002fe40003f06270 */
[----:B------:R-:W-:Y:S02]  /*1520*/  CS2R R204, SRZ ;  /* 0x0000000000cc7805 */ /* 0x000fe4000001ff00 */
[----:B------:R-:W-:Y:S01]  /*1530*/  CS2R R202, SRZ ;  /* 0x0000000000ca7805 */ /* 0x000fe2000001ff00 */
[----:B------:R-:W-:Y:S01]  /*1540*/  STL [R1+0x430], RZ ;  /* 0x000430ff01007387 */ /* 0x000fe20000100800 */
[----:B------:R-:W-:-:S02]  /*1550*/  CS2R R200, SRZ ;  /* 0x0000000000c87805 */ /* 0x000fc4000001ff00 */
[----:B------:R-:W-:Y:S02]  /*1560*/  CS2R R198, SRZ ;  /* 0x0000000000c67805 */ /* 0x000fe4000001ff00 */
[----:B------:R-:W-:Y:S01]  /*1570*/  CS2R R196, SRZ ;  /* 0x0000000000c47805 */ /* 0x000fe2000001ff00 */
[----:B------:R-:W-:Y:S01]  /*1580*/  STL [R1+0x42c], RZ ;  /* 0x00042cff01007387 */ /* 0x000fe20000100800 */
[----:B------:R-:W-:Y:S02]  /*1590*/  CS2R R194, SRZ ;  /* 0x0000000000c27805 */ /* 0x000fe4000001ff00 */
        /* <DEDUP_REMOVED lines=32> */
[----:B0-----:R-:W-:Y:S02]  /*17a0*/  CS2R R16, SRZ ;  /* 0x0000000000107805 */ /* 0x001fe4000001ff00 */
        /* <DEDUP_REMOVED lines=93> */
[----:B------:R-:W-:Y:S04]  /*1d80*/  STL [R1+0x3ac], RZ ;  /* 0x0003acff01007387 */ /* 0x000fe80000100800 */
        /* <DEDUP_REMOVED lines=107> */
[----:B------:R-:W-:Y:S04]  /*2440*/  STL [R1], RZ ;  /* 0x000000ff01007387 */ /* 0x000fe80000100800 */
        /* <DEDUP_REMOVED lines=39> */
[----:B------:R-:W-:Y:S01]  /*26c0*/  STL [R1+0xa0], RZ ;  /* 0x0000a0ff01007387 */ /* 0x000fe20000100800 */
[----:B------:R-:W0:Y:S03]  /*26d0*/  S2R R0, SR_TID.X ;  /* 0x0000000000007919 */ /* 0x000e260000002100 */
        /* <DEDUP_REMOVED lines=8> */
[----:B0-----:R-:W-:-:S03]  /*2760*/  LOP3.LUT R0, R0, 0x80, RZ, 0xc0, !PT ;  /* 0x0000008000007812 */ /* 0x001fc600078ec0ff */
[----:B------:R-:W-:Y:S01]  /*2770*/  STL [R1+0xc4], RZ ;  /* 0x0000c4ff01007387 */ /* 0x000fe20000100800 */
[----:B------:R-:W-:-:S03]  /*2780*/  SHF.R.U32.HI R0, RZ, 0x7, R0 ;  /* 0x00000007ff007819 */ /* 0x000fc60000011600 */
        /* <DEDUP_REMOVED lines=33> */
[----:B------:R-:W0:Y:S04]  /*29a0*/  SHFL.IDX PT, R0, R0, RZ, 0x1f ;  /* 0x00001fff00007589 */ /* 0x000e2800000e0000 */
[----:B------:R1:W-:Y:S04]  /*29b0*/  STL [R1+0x14c], RZ ;  /* 0x00014cff01007387 */ /* 0x0003e80000100800 */
[----:B------:R1:W-:Y:S04]  /*29c0*/  STL [R1+0x150], RZ ;  /* 0x000150ff01007387 */ /* 0x0003e80000100800 */
[----:B------:R1:W-:Y:S04]  /*29d0*/  STL [R1+0x154], RZ ;  /* 0x000154ff01007387 */ /* 0x0003e80000100800 */
[----:B------:R1:W-:Y:S04]  /*29e0*/  STL [R1+0x158], RZ ;  /* 0x000158ff01007387 */ /* 0x0003e80000100800 */
[----:B------:R1:W-:Y:S04]  /*29f0*/  STL [R1+0x15c], RZ ;  /* 0x00015cff01007387 */ /* 0x0003e80000100800 */
[----:B------:R1:W-:Y:S01]  /*2a00*/  STL [R1+0x160], RZ ;  /* 0x000160ff01007387 */ /* 0x0003e20000100800 */
[----:B0-----:R-:W-:Y:S01]  /*2a10*/  R2UR UR9, R0 ;  /* 0x00000000000972ca */ /* 0x001fe200000e0000 */
[----:B------:R-:W-:-:S02]  /*2a20*/  IMAD.U32 R0, RZ, RZ, UR4 ;  /* 0x00000004ff007e24 */ /* 0x000fc4000f8e00ff */
[----:B------:R1:W-:Y:S04]  /*2a30*/  STL [R1+0x164], RZ ;  /* 0x000164ff01007387 */ /* 0x0003e80000100800 */
[----:B------:R1:W-:Y:S04]  /*2a40*/  STL [R1+0x168], RZ ;  /* 0x000168ff01007387 */ /* 0x0003e80000100800 */
[----:B------:R1:W-:Y:S02]  /*2a50*/  STL [R1+0x16c], RZ ;  /* 0x00016cff01007387 */ /* 0x0003e40000100800 */
[----:B------:R-:W-:-:S02]  /*2a60*/  ULEA.HI UR10, UR9, UR9, URZ, 0x1 ;  /* 0x00000009090a7291 */ /* 0x000fc4000f8f083f */
[----:B------:R1:W-:Y:S02]  /*2a70*/  STL [R1+0x170], RZ ;  /* 0x000170ff01007387 */ /* 0x0003e40000100800 */
[----:B------:R-:W-:Y:S02]  /*2a80*/  ULOP3.LUT UR10, UR10, 0x1ffffe, URZ, 0xc0, !UPT ;  /* 0x001ffffe0a0a7892 */ /* 0x000fe4000f8ec03f */
[----:B------:R1:W-:Y:S02]  /*2a90*/  STL [R1+0x174], RZ ;  /* 0x000174ff01007387 */ /* 0x0003e40000100800 */
[----:B------:R-:W-:Y:S02]  /*2aa0*/  UIADD3 UR10, UR9, -UR10, URZ ;  /* 0x8000000a090a7290 */ /* 0x000fe4000fffe03f */
[----:B------:R1:W-:Y:S02]  /*2ab0*/  STL [R1+0x178], RZ ;  /* 0x000178ff01007387 */ /* 0x0003e40000100800 */
[----:B------:R-:W-:-:S02]  /*2ac0*/  ULEA UR10, UR10, UR15, 0xb ;  /* 0x0000000f0a0a7291 */ /* 0x000fc4000f8e583f */
[----:B------:R1:W-:Y:S02]  /*2ad0*/  STL [R1+0x17c], RZ ;  /* 0x00017cff01007387 */ /* 0x0003e40000100800 */
[----:B------:R-:W-:Y:S02]  /*2ae0*/  UIADD3 UR10, UR10, 0x100, URZ ;  /* 0x000001000a0a7890 */ /* 0x000fe4000fffe03f */
[----:B------:R1:W-:Y:S02]  /*2af0*/  STL [R1+0x180], RZ ;  /* 0x000180ff01007387 */ /* 0x0003e40000100800 */
[----:B------:R-:W-:Y:S02]  /*2b00*/  USHF.R.U32.HI UR10, URZ, 0x4, UR10 ;  /* 0x000000043f0a7899 */ /* 0x000fe4000801160a */
[----:B------:R1:W-:Y:S02]  /*2b10*/  STL [R1+0x184], RZ ;  /* 0x000184ff01007387 */ /* 0x0003e40000100800 */
[----:B------:R-:W-:-:S02]  /*2b20*/  ULOP3.LUT UR16, UR10, 0x3fff, URZ, 0xc0, !UPT ;  /* 0x00003fff0a107892 */ /* 0x000fc4000f8ec03f */
[----:B------:R1:W-:Y:S04]  /*2b30*/  STL [R1+0x188], RZ ;  /* 0x000188ff01007387 */ /* 0x0003e80000100800 */
        /* <DEDUP_REMOVED lines=28> */
[----:B------:R1:W-:Y:S01]  /*2d00*/  STL [R1+0x1fc], RZ ;  /* 0x0001fcff01007387 */ /* 0x0003e20000100800 */
[----:B------:R-:W-:Y:S05]  /*2d10*/  @!P0 BRA `(.L_x_17) ;  /* 0x0000003400dc8947 */ /* 0x000fea0003800000 */
[----:B------:R-:W-:-:S06]  /*2d20*/  UISETP.NE.AND UP0, UPT, UR22, 0x3, UPT ;  /* 0x000000031600788c */ /* 0x000fcc000bf05270 */
[----:B------:R-:W-:-:S13]  /*2d30*/  PLOP3.LUT P1, PT, PT, PT, UP0, 0x80, 0x0 ;  /* 0x000000000000781c */ /* 0x000fda0003f2f008 */
[----:B------:R-:W-:Y:S05]  /*2d40*/  @!P1 BRA `(.L_x_18) ;  /* 0x0000000000049947 */ /* 0x000fea0003800000 */
[----:B------:R-:W-:Y:S01]  /*2d50*/  BPT.TRAP 0x1 ;  /* 0x000000040000795c */ /* 0x000fe20000300000 */
.L_x_18:
[----:B------:R-:W-:Y:S01]  /*2d60*/  ULEA UR7, UR5, UR15, 0x3 ;  /* 0x0000000f05077291 */ /* 0x000fe2000f8e183f */
[----:B------:R-:W-:-:S05]  /*2d70*/  IMAD.U32 R0, RZ, RZ, UR4 ;  /* 0x00000004ff007e24 */ /* 0x000fca000f8e00ff */
[----:B------:R-:W-:-:S04]  /*2d80*/  SHF.L.U32 R0, R0, 0x1f, RZ ;  /* 0x0000001f00007819 */ /* 0x000fc800000006ff */
[----:B------:R0:W2:Y:S01]  /*2d90*/  SYNCS.PHASECHK.TRANS64.TRYWAIT P0, [UR7], R0 ;  /* 0x00000000ff0075a7 */ /* 0x0000a20008000147 */
[----:B------:R-:W-:Y:S05]  /*2da0*/  @!P1 BRA `(.L_x_19) ;  /* 0x0000000000049947 */ /* 0x000fea0003800000 */
[----:B------:R-:W-:Y:S01]  /*2db0*/  BPT.TRAP 0x1 ;  /* 0x000000040000795c */ /* 0x000fe20000300000 */
.L_x_19:
[----:B------:R3:W-:Y:S01]  /*2dc0*/  STL [R1+0x454], RZ ;  /* 0x000454ff01007387 */ /* 0x0007e20000100800 */
[----:B------:R-:W-:Y:S01]  /*2dd0*/  UMOV UR6, 0x1 ;  /* 0x0000000100067882 */ /* 0x000fe20000000000 */
[----:B--2---:R-:W-:Y:S05]  /*2de0*/  @P0 BRA `(.L_x_20) ;  /* 0x0000000000080947 */ /* 0x004fea0003800000 */
[----:B------:R-:W2:Y:S02]  /*2df0*/  SYNCS.PHASECHK.TRANS64.TRYWAIT P0, [UR7], R0 ;  /* 0x00000000ff0075a7 */ /* 0x000ea40008000147 */
[----:B--2---:R-:W-:Y:S05]  /*2e00*/  @!P0 BRA `(.L_x_21) ;  /* 0x0000020400d48947 */ /* 0x004fea0003800000 */
.L_x_20:
[----:B------:R-:W-:Y:S01]  /*2e10*/  UIADD3 UR7, UR15, 0x8100, URZ ;  /* 0x000081000f077890 */ /* 0x000fe2000fffe03f */
[----:B------:R-:W-:Y:S01]  /*2e20*/  WARPGROUP.ARRIVE ;  /* 0x00000000000079c5 */ /* 0x000fe20000000000 */
[----:B------:R-:W-:Y:S01]  /*2e30*/  ULOP3.LUT UR8, UR16, 0x10000, URZ, 0xfc, !UPT ;  /* 0x0001000010087892 */ /* 0x000fe2000f8efc3f */
[----:B------:R-:W-:Y:S01]  /*2e40*/  STL [R1+0x450], RZ ;  /* 0x000450ff01007387 */ /* 0x000fe20000100800 */
[----:B------:R-:W-:Y:S01]  /*2e50*/  USHF.R.U32.HI UR7, URZ, 0x4, UR7 ;  /* 0x000000043f077899 */ /* 0x000fe20008011607 */
[----:B------:R-:W-:Y:S01]  /*2e60*/  CS2R R236, SRZ ;  /* 0x0000000000ec7805 */ /* 0x000fe2000001ff00 */
[----:B------:R-:W-:Y:S01]  /*2e70*/  ULEA UR8, UR5, UR8, 0x9 ;  /* 0x0000000805087291 */ /* 0x000fe2000f8e483f */
[----:B------:R-:W-:Y:S01]  /*2e80*/  STL [R1+0x44c], RZ ;  /* 0x00044cff01007387 */ /* 0x000fe20000100800 */
[----:B------:R-:W-:Y:S01]  /*2e90*/  ULOP3.LUT UR7, UR7, 0x3fff, URZ, 0xc0, !UPT ;  /* 0x00003fff07077892 */ /* 0x000fe2000f8ec03f */
[----:B------:R-:W-:Y:S01]  /*2ea0*/  CS2R R234, SRZ ;  /* 0x0000000000ea7805 */ /* 0x000fe2000001ff00 */
[----:B------:R-:W-:Y:S01]  /*2eb0*/  UMOV UR9, 0xc0000010 ;  /* 0xc000001000097882 */ /* 0x000fe20000000000 */
[----:B------:R-:W-:Y:S01]  /*2ec0*/  UMOV UR11, 0xc0000010 ;  /* 0xc0000010000b7882 */ /* 0x000fe20000000000 */
[----:B------:R-:W-:Y:S01]  /*2ed0*/  ULOP3.LUT UR7, UR7, 0x10000, URZ, 0xfc, !UPT ;  /* 0x0001000007077892 */ /* 0x000fe2000f8efc3f */
[----:B------:R-:W-:Y:S01]  /*2ee0*/  STL [R1+0x448], RZ ;  /* 0x000448ff01007387 */ /* 0x000fe20000100800 */
[----:B------:R-:W-:-:S02]  /*2ef0*/  CS2R R232, SRZ ;  /* 0x0000000000e87805 */ /* 0x000fc4000001ff00 */
[----:B------:R-:W-:Y:S01]  /*2f00*/  CS2R R230, SRZ ;  /* 0x0000000000e67805 */ /* 0x000fe2000001ff00 */
[----:B------:R-:W-:Y:S01]  /*2f10*/  ULEA UR10, UR5, UR7, 0x9 ;  /* 0x00000007050a7291 */ /* 0x000fe2000f8e483f */
[----:B------:R-:W-:Y:S01]  /*2f20*/  STL [R1+0x444], RZ ;  /* 0x000444ff01007387 */ /* 0x000fe20000100800 */
[----:B------:R-:W-:Y:S01]  /*2f30*/  CS2R R228, SRZ ;  /* 0x0000000000e47805 */ /* 0x000fe2000001ff00 */
[----:B------:R-:W-:Y:S01]  /*2f40*/  ULDC UR7, c[0x0][0x50c] ;  /* 0x0001430000077ab9 */ /* 0x000fe20000000800 */
[----:B------:R-:W-:Y:S01]  /*2f50*/  CS2R R226, SRZ ;  /* 0x0000000000e27805 */ /* 0x000fe2000001ff00 */
[----:B------:R-:W-:Y:S01]  /*2f60*/  STL [R1+0x440], RZ ;  /* 0x000440ff01007387 */ /* 0x000fe20000100800 */
[----:B------:R-:W-:Y:S01]  /*2f70*/  UISETP.NE.AND UP0, UPT, UR7, 0x1, UPT ;  /* 0x000000010700788c */ /* 0x000fe2000bf05270 */
[----:B------:R-:W-:Y:S02]  /*2f80*/  CS2R R224, SRZ ;  /* 0x0000000000e07805 */ /* 0x000fe4000001ff00 */
[----:B------:R-:W-:Y:S01]  /*2f90*/  CS2R R222, SRZ ;  /* 0x0000000000de7805 */ /* 0x000fe2000001ff00 */
[----:B------:R-:W-:Y:S01]  /*2fa0*/  QGMMA.64x256x32.F32.E4M3.E4M3 R4, gdesc[UR8], RZ, !UPT, gsb0 ;  /* 0x03e00000080479f3 */ /* 0x000fe2000c0008ff */
[----:B------:R-:W-:Y:S01]  /*2fb0*/  STL [R1+0x43c], RZ ;  /* 0x00043cff01007387 */ /* 0x000fe20000100800 */
[----:B------:R-:W-:Y:S01]  /*2fc0*/  UIADD3 UR8, UR8, 0x100, URZ ;  /* 0x0000010008087890 */ /* 0x000fe2000fffe03f */
[----:B------:R-:W-:Y:S01]  /*2fd0*/  CS2R R220, SRZ ;  /* 0x0000000000dc7805 */ /* 0x000fe2000001ff00 */
[----:B------:R-:W-:Y:S01]  /*2fe0*/  UMOV UR9, 0xc0000010 ;  /* 0xc000001000097882 */ /* 0x000fe20000000000 */
[----:B------:R-:W-:Y:S01]  /*2ff0*/  STL [R1+0x438], RZ ;  /* 0x000438ff01007387 */ /* 0x000fe20000100800 */
[----:B------:R-:W-:Y:S01]  /*3000*/  USEL UR7, URZ, 0x1, UP0 ;  /* 0x000000013f077887 */ /* 0x000fe20008000000 */
[----:B------:R-:W-:-:S02]  /*3010*/  CS2R R218, SRZ ;  /* 0x0000000000da7805 */ /* 0x000fc4000001ff00 */
[----:B------:R-:W-:Y:S01]  /*3020*/  CS2R R216, SRZ ;  /* 0x0000000000d87805 */ /* 0x000fe2000001ff00 */
[----:B------:R-:W-:Y:S01]  /*3030*/  STL [R1+0x434], RZ ;  /* 0x000434ff01007387 */ /* 0x000fe20000100800 */
[----:B------:R-:W-:Y:S02]  /*3040*/  CS2R R214, SRZ ;  /* 0x0000000000d67805 */ /* 0x000fe4000001ff00 */
[----:B------:R-:W-:Y:S02]  /*3050*/  CS2R R212, SRZ ;  /* 0x0000000000d47805 */ /* 0x000fe4000001ff00 */
[----:B------:R-:W-:Y:S01]  /*3060*/  ISETP.NE.AND P0, PT, RZ, UR7, PT ;  /* 0x00000007ff007c0c */ /* 0x000fe2000bf05270 */
        /* <DEDUP_REMOVED lines=93> */
[----:B------:R-:W-:-:S02]  /*3640*/  WARPGROUP.DEPBAR.LE gsb0, 0x0 ;  /* 0x00008000000079c5 */ /* 0x000fc40000010000 */
[----:B--2---:R-:W-:Y:S01]  /*3650*/  IMAD.MOV.U32 R3, RZ, RZ, R129 ;  /* 0x000000ffff037224 */ /* 0x004fe200078e0081 */
[----:B------:R-:W-:Y:S01]  /*3660*/  STL [R1+0x334], RZ ;  /* 0x000334ff01007387 */ /* 0x000fe20000100800 */
[----:B------:R-:W-:Y:S02]  /*3670*/  IMAD.MOV.U32 R2, RZ, RZ, R130 ;  /* 0x000000ffff027224 */ /* 0x000fe400078e0082 */
[----:B0-----:R-:W-:Y:S01]  /*3680*/  IMAD.MOV.U32 R0, RZ, RZ, R131 ;  /* 0x000000ffff007224 */ /* 0x001fe200078e0083 */
        /* <DEDUP_REMOVED lines=23> */
[----:B------:R0:W-:Y:S04]  /*3800*/  STL.64 [R1], R4 ;  /* 0x0000000401007387 */ /* 0x0001e80000100a00 */
[----:B------:R2:W-:Y:S04]  /*3810*/  STL.64 [R1+0x8], R6 ;  /* 0x0000080601007387 */ /* 0x0005e80000100a00 */
[----:B------:R4:W-:Y:S04]  /*3820*/  STL.64 [R1+0x10], R8 ;  /* 0x0000100801007387 */ /* 0x0009e80000100a00 */
[----:B------:R5:W-:Y:S01]  /*3830*/  STL.64 [R1+0x18], R10 ;  /* 0x0000180a01007387 */ /* 0x000be20000100a00 */
[----:B0-----:R-:W-:-:S03]  /*3840*/  CS2R R4, SRZ ;  /* 0x0000000000047805 */ /* 0x001fc6000001ff00 */
[----:B------:R0:W-:Y:S01]  /*3850*/  STL.64 [R1+0x20], R12 ;  /* 0x0000200c01007387 */ /* 0x0001e20000100a00 */
[----:B--2---:R-:W-:-:S03]  /*3860*/  CS2R R6, SRZ ;  /* 0x0000000000067805 */ /* 0x004fc6000001ff00 */
[----:B------:R2:W-:Y:S01]  /*3870*/  STL.64 [R1+0x28], R14 ;  /* 0x0000280e01007387 */ /* 0x0005e20000100a00 */
[----:B----4-:R-:W-:-:S03]  /*3880*/  CS2R R8, SRZ ;  /* 0x0000000000087805 */ /* 0x010fc6000001ff00 */
[----:B------:R4:W-:Y:S01]  /*3890*/  STL.64 [R1+0x30], R16 ;  /* 0x0000301001007387 */ /* 0x0009e20000100a00 */
[----:B-----5:R-:W-:-:S03]  /*38a0*/  CS2R R10, SRZ ;  /* 0x00000000000a7805 */ /* 0x020fc6000001ff00 */
[----:B------:R5:W-:Y:S01]  /*38b0*/  STL.64 [R1+0x38], R18 ;  /* 0x0000381201007387 */ /* 0x000be20000100a00 */
[----:B0-----:R-:W-:-:S03]  /*38c0*/  CS2R R12, SRZ ;  /* 0x00000000000c7805 */ /* 0x001fc6000001ff00 */
[----:B------:R0:W-:Y:S01]  /*38d0*/  STL.64 [R1+0x40], R20 ;  /* 0x0000401401007387 */ /* 0x0001e20000100a00 */
[----:B--2---:R-:W-:-:S03]  /*38e0*/  CS2R R14, SRZ ;  /* 0x00000000000e7805 */ /* 0x004fc6000001ff00 */
[----:B------:R2:W-:Y:S01]  /*38f0*/  STL.64 [R1+0x48], R22 ;  /* 0x0000481601007387 */ /* 0x0005e20000100a00 */
[----:B----4-:R-:W-:-:S03]  /*3900*/  CS2R R16, SRZ ;  /* 0x0000000000107805 */ /* 0x010fc6000001ff00 */
[----:B------:R-:W-:Y:S01]  /*3910*/  STL.64 [R1+0x50], R24 ;  /* 0x0000501801007387 */ /* 0x000fe20000100a00 */
[----:B-----5:R-:W-:-:S03]  /*3920*/  CS2R R18, SRZ ;  /* 0x0000000000127805 */ /* 0x020fc6000001ff00 */
[----:B------:R-:W-:Y:S01]  /*3930*/  STL.64 [R1+0x58], R26 ;  /* 0x0000581a01007387 */ /* 0x000fe20000100a00 */
[----:B0-----:R-:W-:-:S03]  /*3940*/  CS2R R20, SRZ ;  /* 0x0000000000147805 */ /* 0x001fc6000001ff00 */
[----:B------:R-:W-:Y:S01]  /*3950*/  STL.64 [R1+0x60], R28 ;  /* 0x0000601c01007387 */ /* 0x000fe20000100a00 */
[----:B--2---:R-:W-:-:S03]  /*3960*/  CS2R R22, SRZ ;  /* 0x0000000000167805 */ /* 0x004fc6000001ff00 */
[----:B------:R-:W-:Y:S04]  /*3970*/  STL.64 [R1+0x68], R30 ;  /* 0x0000681e01007387 */ /* 0x000fe80000100a00 */
        /* <DEDUP_REMOVED lines=49> */
[----:B------:R0:W-:Y:S04]  /*3c90*/  STL.64 [R1+0x1f8], R130 ;  /* 0x0001f88201007387 */ /* 0x0001e80000100a00 */
[----:B------:R2:W-:Y:S04]  /*3ca0*/  STL [R1+0x2d4], RZ ;  /* 0x0002d4ff01007387 */ /* 0x0005e80000100800 */
[----:B------:R2:W-:Y:S01]  /*3cb0*/  STL [R1+0x2d0], RZ ;  /* 0x0002d0ff01007387 */ /* 0x0005e20000100800 */
[----:B0-----:R-:W-:-:S03]  /*3cc0*/  WARPGROUP.ARRIVE ;  /* 0x00000000000079c5 */ /* 0x001fc60000000000 */
[----:B------:R2:W-:Y:S04]  /*3cd0*/  STL [R1+0x2cc], RZ ;  /* 0x0002ccff01007387 */ /* 0x0005e80000100800 */
[----:B------:R2:W-:Y:S01]  /*3ce0*/  STL [R1+0x2c8], RZ ;  /* 0x0002c8ff01007387 */ /* 0x0005e20000100800 */
[----:B------:R-:W-:Y:S03]  /*3cf0*/  QGMMA.64x256x32.F32.E4M3.E4M3 R24, gdesc[UR8], RZ, !UPT, gsb0 ;  /* 0x03e00000081879f3 */ /* 0x000fe6000c0008ff */
        /* <DEDUP_REMOVED lines=50> */
[----:B------:R-:W-:-:S02]  /*4020*/  WARPGROUP.DEPBAR.LE gsb0, 0x0 ;  /* 0x00008000000079c5 */ /* 0x000fc40000010000 */
[----:B------:R-:W-:Y:S05]  /*4030*/  @!P0 BRA `(.L_x_22) ;  /* 0x0000002000f88947 */ /* 0x000fea0003800000 */
[----:B------:R-:W4:Y:S04]  /*4040*/  LDL R4, [R1] ;  /* 0x0000000001047983 */ /* 0x000f280000100800 */
[----:B------:R-:W5:Y:S04]  /*4050*/  LDL R5, [R1+0x4] ;  /* 0x0000040001057983 */ /* 0x000f680000100800 */
[----:B------:R-:W3:Y:S04]  /*4060*/  LDL R6, [R1+0x8] ;  /* 0x0000080001067983 */ /* 0x000ee80000100800 */
[----:B------:R-:W2:Y:S04]  /*4070*/  LDL R7, [R1+0xc] ;  /* 0x00000c0001077983 */ /* 0x000ea80000100800 */
        /* <DEDUP_REMOVED lines=100> */
[----:B------:R0:W-:Y:S04]  /*46c0*/  STL [R1+0x4c8], R131 ;  /* 0x0004c88301007387 */ /* 0x0001e80000100800 */
[----:B0-----:R-:W2:Y:S04]  /*46d0*/  LDL R131, [R1+0x1a0] ;  /* 0x0001a00001837983 */ /* 0x001ea80000100800 */
        /* <DEDUP_REMOVED lines=39> */
[----:B0-----:R-:W2:Y:S01]  /*4950*/  LDL R151, [R1+0x1f0] ;  /* 0x0001f00001977983 */ /* 0x001ea20000100800 */
[----:B------:R-:W-:-:S01]  /*4960*/  FADD R3, RZ, R3 ;  /* 0x00000003ff037221 */ /* 0x000fc20000000000 */
[----:B------:R-:W-:Y:S01]  /*4970*/  FADD R2, RZ, R2 ;  /* 0x00000002ff027221 */ /* 0x000fe20000000000 */
[----:B----4-:R-:W-:-:S01]  /*4980*/  FADD R4, RZ, R4 ;  /* 0x00000004ff047221 */ /* 0x010fc20000000000 */
[----:B-----5:R-:W-:Y:S01]  /*4990*/  FADD R5, RZ, R5 ;  /* 0x00000005ff057221 */ /* 0x020fe20000000000 */
[----:B---3--:R-:W-:-:S01]  /*49a0*/  FADD R6, RZ, R6 ;  /* 0x00000006ff067221 */ /* 0x008fc20000000000 */
[----:B--2---:R-:W-:Y:S01]  /*49b0*/  FADD R7, RZ, R7 ;  /* 0x00000007ff077221 */ /* 0x004fe20000000000 */
[----:B------:R-:W-:-:S01]  /*49c0*/  FADD R8, RZ, R8 ;  /* 0x00000008ff087221 */ /* 0x000fc20000000000 */
[----:B------:R-:W-:Y:S01]  /*49d0*/  FADD R9, RZ, R9 ;  /* 0x00000009ff097221 */ /* 0x000fe20000000000 */
        /* <DEDUP_REMOVED lines=13> */
[----:B------:R-:W2:Y:S01]  /*4ab0*/  LDL.LU R131, [R1+0x4c8] ;  /* 0x0004c80001837983 */ /* 0x000ea20000300800 */
        /* <DEDUP_REMOVED lines=13> */
[----:B------:R-:W3:Y:S01]  /*4b90*/  LDL.LU R132, [R1+0x4c4] ;  /* 0x0004c40001847983 */ /* 0x000ee20000300800 */
        /* <DEDUP_REMOVED lines=16> */
[----:B------:R0:W-:Y:S01]  /*4ca0*/  STL [R1+0x200], R133 ;  /* 0x0002008501007387 */ /* 0x0001e20000100800 */
        /* <DEDUP_REMOVED lines=9> */
[----:B0-----:R-:W4:Y:S01]  /*4d40*/  LDL.LU R133, [R1+0x4c0] ;  /* 0x0004c00001857983 */ /* 0x001f220000300800 */
[----:B------:R-:W-:-:S01]  /*4d50*/  FADD R185, RZ, R185 ;  /* 0x000000b9ffb97221 */ /* 0x000fc20000000000 */
[----:B------:R-:W-:Y:S01]  /*4d60*/  FADD R186, RZ, R186 ;  /* 0x000000baffba7221 */ /* 0x000fe20000000000 */
[----:B------:R-:W-:-:S01]  /*4d70*/  FADD R187, RZ, R187 ;  /* 0x000000bbffbb7221 */ /* 0x000fc20000000000 */
        /* <DEDUP_REMOVED lines=10> */
[----:B0-----:R-:W5:Y:S01]  /*4e20*/  LDL.LU R134, [R1+0x4bc] ;  /* 0x0004bc0001867983 */ /* 0x001f620000300800 */
        /* <DEDUP_REMOVED lines=51> */
[----:B0-----:R-:W5:Y:S04]  /*5160*/  LDL.LU R138, [R1+0x4ac] ;  /* 0x0004ac00018a7983 */ /* 0x001f680000300800 */
[----:B------:R0:W-:Y:S01]  /*5170*/  STL [R1+0x218], R139 ;  /* 0x0002188b01007387 */ /* 0x0001e20000100800 */
[----:B------:R-:W-:-:S03]  /*5180*/  FADD R140, RZ, R140 ;  /* 0x0000008cff8c7221 */ /* 0x000fc60000000000 */
        /* <DEDUP_REMOVED lines=34> */
[----:B------:R0:W-:Y:S04]  /*53b0*/  STL [R1+0x248], R151 ;  /* 0x0002489701007387 */ /* 0x0001e80000100800 */
[----:B0-----:R-:W5:Y:S04]  /*53c0*/  LDL.LU R151, [R1+0x478] ;  /* 0x0004780001977983 */ /* 0x001f680000300800 */
[----:B------:R0:W-:Y:S04]  /*53d0*/  STL [R1+0x24c], R3 ;  /* 0x00024c0301007387 */ /* 0x0001e80000100800 */
[----:B------:R1:W-:Y:S01]  /*53e0*/  STL [R1+0x250], R2 ;  /* 0x0002500201007387 */ /* 0x0003e20000100800 */
[----:B0-----:R-:W-:-:S01]  /*53f0*/  FADD R3, RZ, R0 ;  /* 0x00000000ff037221 */ /* 0x001fc20000000000 */
[----:B------:R-:W-:Y:S01]  /*5400*/  FADD R0, RZ, R25 ;  /* 0x00000019ff007221 */ /* 0x000fe20000000000 */
[----:B-1----:R-:W-:-:S03]  /*5410*/  FADD R2, RZ, R24 ;  /* 0x00000018ff027221 */ /* 0x002fc60000000000 */
[----:B------:R0:W-:Y:S04]  /*5420*/  STL [R1+0x254], R3 ;  /* 0x0002540301007387 */ /* 0x0001e80000100800 */
[----:B------:R1:W-:Y:S04]  /*5430*/  STL [R1+0x258], R2 ;  /* 0x0002580201007387 */ /* 0x0003e80000100800 */
[----:B------:R2:W-:Y:S01]  /*5440*/  STL [R1+0x25c], R0 ;  /* 0x00025c0001007387 */ /* 0x0005e20000100800 */
[----:B0-----:R-:W-:-:S01]  /*5450*/  FADD R3, RZ, R26 ;  /* 0x0000001aff037221 */ /* 0x001fc20000000000 */
[----:B-1----:R-:W-:-:S04]  /*5460*/  FADD R2, RZ, R27 ;  /* 0x0000001bff027221 */ /* 0x002fc80000000000 */
[----:B------:R0:W-:Y:S01]  /*5470*/  STL [R1+0x260], R3 ;  /* 0x0002600301007387 */ /* 0x0001e20000100800 */
[----:B--2---:R-:W-:-:S03]  /*5480*/  FADD R0, RZ, R28 ;  /* 0x0000001cff007221 */ /* 0x004fc60000000000 */
        /* <DEDUP_REMOVED lines=207> */
[----:B---3--:R-:W-:-:S04]  /*6180*/  FADD R2, RZ, R132 ;  /* 0x00000084ff027221 */ /* 0x008fc80000000000 */
[----:B------:R5:W-:Y:S01]  /*6190*/  STL [R1+0x404], R3 ;  /* 0x0004040301007387 */ /* 0x000be20000100800 */
[----:B----4-:R-:W-:-:S03]  /*61a0*/  FADD R0, RZ, R133 ;  /* 0x00000085ff007221 */ /* 0x010fc60000000000 */
[----:B------:R0:W-:Y:S04]  /*61b0*/  STL [R1+0x408], R2 ;  /* 0x0004080201007387 */ /* 0x0001e80000100800 */
[----:B------:R1:W-:Y:S01]  /*61c0*/  STL [R1+0x40c], R0 ;  /* 0x00040c0001007387 */ /* 0x0003e20000100800 */
[----:B-----5:R-:W-:-:S01]  /*61d0*/  FADD R3, RZ, R134 ;  /* 0x00000086ff037221 */ /* 0x020fc20000000000 */
[----:B0-----:R-:W-:-:S04]  /*61e0*/  FADD R2, RZ, R135 ;  /* 0x00000087ff027221 */ /* 0x001fc80000000000 */
[----:B------:R0:W-:Y:S01]  /*61f0*/  STL [R1+0x410], R3 ;  /* 0x0004100301007387 */ /* 0x0001e20000100800 */
[----:B-1----:R-:W-:-:S03]  /*6200*/  FADD R0, RZ, R136 ;  /* 0x00000088ff007221 */ /* 0x002fc60000000000 */
        /* <DEDUP_REMOVED lines=32> */
[----:B------:R-:W-:-:S05]  /*6410*/  UMOV UR6, URZ ;  /* 0x0000003f00067c82 */ /* 0x000fca0008000000 */
.L_x_22:
[----:B------:R-:W-:-:S04]  /*6420*/  UIADD3 UR17, UR5, 0x1, URZ ;  /* 0x0000000105117890 */ /* 0x000fc8000fffe03f */
[----:B------:R-:W-:-:S04]  /*6430*/  UISETP.NE.AND UP0, UPT, UR17, 0x4, UPT ;  /* 0x000000041100788c */ /* 0x000fc8000bf05270 */
[----:B------:R-:W-:Y:S02]  /*6440*/  USEL UR8, URZ, 0x1, UP0 ;  /* 0x000000013f087887 */ /* 0x000fe40008000000 */
[----:B------:R-:W-:Y:S02]  /*6450*/  USEL UR17, UR17, URZ, UP0 ;  /* 0x0000003f11117287 */ /* 0x000fe40008000000 */
[----:B------:R-:W-:-:S06]  /*6460*/  ULOP3.LUT UR8, UR4, UR8, URZ, 0x3c, !UPT ;  /* 0x0000000804087292 */ /* 0x000fcc000f8e3c3f */
[----:B0-----:R-:W-:Y:S01]  /*6470*/  IMAD.U32 R0, RZ, RZ, UR8 ;  /* 0x00000008ff007e24 */ /* 0x001fe2000f8e00ff */
[----:B------:R-:W-:-:S06]  /*6480*/  UMOV UR8, 0x1 ;  /* 0x0000000100087882 */ /* 0x000fcc0000000000 */
.L_x_17:
[----:B------:R-:W-:-:S04]  /*6490*/  UISETP.LT.AND UP0, UPT, UR12, 0x1, UPT ;  /* 0x000000010c00788c */ /* 0x000fc8000bf01270 */
[----:B------:R-:W-:-:S04]  /*64a0*/  USEL UR9, UR12, 0x1, UP0 ;  /* 0x000000010c097887 */ /* 0x000fc80008000000 */
[----:B------:R-:W-:-:S04]  /*64b0*/  UIADD3 UR9, UR12, -UR9, URZ ;  /* 0x800000090c097290 */ /* 0x000fc8000fffe03f */
[----:B------:R-:W-:-:S06]  /*64c0*/  UISETP.GE.AND UP0, UPT, UR9, 0x1, UPT ;  /* 0x000000010900788c */ /* 0x000fcc000bf06270 */
[----:B------:R-:W-:-:S13]  /*64d0*/  PLOP3.LUT P0, PT, PT, PT, UP0, 0x80, 0x0 ;  /* 0x000000000000781c */ /* 0x000fda0003f0f008 */
[----:B------:R-:W-:Y:S05]  /*64e0*/  @!P0 BRA `(.L_x_23) ;  /* 0x0000004c00ac8947 */ /* 0x000fea0003800000 */
[----:B------:R-:W-:Y:S01]  /*64f0*/  IMAD.U32 R2, RZ, RZ, UR9 ;  /* 0x00000009ff027e24 */ /* 0x000fe2000f8e00ff */
[----:B------:R-:W-:Y:S01]  /*6500*/  UMOV UR23, UR5 ;  /* 0x0000000500177c82 */ /* 0x000fe20008000000 */
[----:B------:R-:W-:-:S05]  /*6510*/  ULDC UR24, c[0x0][0x50c] ;  /* 0x0001430000187ab9 */ /* 0x000fca0000000800 */
.L_x_31:
[----:B------:R-:W-:-:S06]  /*6520*/  UISETP.NE.AND UP0, UPT, UR22, 0x3, UPT ;  /* 0x000000031600788c */ /* 0x000fcc000bf05270 */
[----:B------:R-:W-:-:S13]  /*6530*/  PLOP3.LUT P1, PT, PT, PT, UP0, 0x80, 0x0 ;  /* 0x000000000000781c */ /* 0x000fda0003f2f008 */
[----:B------:R-:W-:Y:S05]  /*6540*/  @!P1 BRA `(.L_x_24) ;  /* 0x0000000000049947 */ /* 0x000fea0003800000 */
[----:B------:R-:W-:Y:S01]  /*6550*/  BPT.TRAP 0x1 ;  /* 0x000000040000795c */ /* 0x000fe20000300000 */
.L_x_24:
[----:B------:R-:W0:Y:S01]  /*6560*/  S2UR UR9, SR_CgaCtaId ;  /* 0x00000000000979c3 */ /* 0x000e220000008800 */
[----:B------:R-:W-:Y:S01]  /*6570*/  UMOV UR15, 0x400 ;  /* 0x00000400000f7882 */ /* 0x000fe20000000000 */
[----:B------:R-:W-:Y:S01]  /*6580*/  SHF.L.U32 R3, R0, 0x1f, RZ ;  /* 0x0000001f00037819 */ /* 0x000fe200000006ff */
[----:B0-----:R-:W-:-:S04]  /*6590*/  ULEA UR15, UR9, UR15, 0x18 ;  /* 0x0000000f090f7291 */ /* 0x001fc8000f8ec03f */
[----:B------:R-:W-:-:S09]  /*65a0*/  ULEA UR9, UR17, UR15, 0x3 ;  /* 0x0000000f11097291 */ /* 0x000fd2000f8e183f */
[----:B------:R0:W4:Y:S01]  /*65b0*/  SYNCS.PHASECHK.TRANS64.TRYWAIT P0, [UR9], R3 ;  /* 0x00000003ff0075a7 */ /* 0x0001220008000149 */
[----:B------:R-:W-:Y:S05]  /*65c0*/  @!P1 BRA `(.L_x_25) ;  /* 0x0000000000049947 */ /* 0x000fea0003800000 */
[----:B------:R-:W-:Y:S01]  /*65d0*/  BPT.TRAP 0x1 ;  /* 0x000000040000795c */ /* 0x000fe20000300000 */
.L_x_25:
[----:B----4-:R-:W-:Y:S05]  /*65e0*/  @P0 BRA `(.L_x_26) ;  /* 0x0000000000080947 */ /* 0x010fea0003800000 */
[----:B------:R-:W4:Y:S02]  /*65f0*/  SYNCS.PHASECHK.TRANS64.TRYWAIT P0, [UR9], R3 ;  /* 0x00000003ff0075a7 */ /* 0x000f240008000149 */
[----:B----4-:R-:W-:Y:S05]  /*6600*/  @!P0 BRA `(.L_x_27) ;  /* 0x000001cc00ec8947 */ /* 0x010fea0003800000 */
.L_x_26:
        /* <DEDUP_REMOVED lines=64> */
[----:B----4-:R-:W4:Y:S04]  /*6a10*/  LDL.LU.64 R108, [R1] ;  /* 0x00000000016c7983 */ /* 0x010f280000300a00 */
[----:B------:R-:W4:Y:S04]  /*6a20*/  LDL.LU.64 R110, [R1+0x8] ;  /* 0x00000800016e7983 */ /* 0x000f280000300a00 */
        /* <DEDUP_REMOVED lines=61> */
[----:B------:R-:W4:Y:S01]  /*6e00*/  LDL.LU.64 R234, [R1+0x1f8] ;  /* 0x0001f80001ea7983 */ /* 0x000f220000300a00 */
[----:B------:R-:W-:-:S02]  /*6e10*/  UIADD3 UR9, UR15, 0x8100, URZ ;  /* 0x000081000f097890 */ /* 0x000fc4000fffe03f */
[----:B------:R-:W-:Y:S02]  /*6e20*/  UISETP.NE.AND UP0, UPT, UR7, URZ, UPT ;  /* 0x0000003f0700728c */ /* 0x000fe4000bf05270 */
[----:B------:R-:W-:Y:S02]  /*6e30*/  USHF.R.U32.HI UR9, URZ, 0x4, UR9 ;  /* 0x000000043f097899 */ /* 0x000fe40008011609 */
[----:B------:R-:W-:Y:S02]  /*6e40*/  USEL UR8, UR8, URZ, !UP0 ;  /* 0x0000003f08087287 */ /* 0x000fe4000c000000 */
[----:B------:R-:W-:Y:S02]  /*6e50*/  ULOP3.LUT UR9, UR9, 0x3fff, URZ, 0xc0, !UPT ;  /* 0x00003fff09097892 */ /* 0x000fe4000f8ec03f */
[----:B------:R-:W-:Y:S02]  /*6e60*/  ULOP3.LUT UR7, UR16, 0x10000, URZ, 0xfc, !UPT ;  /* 0x0001000010077892 */ /* 0x000fe4000f8efc3f */
[----:B------:R-:W-:-:S02]  /*6e70*/  ULOP3.LUT UR9, UR9, 0x10000, URZ, 0xfc, !UPT ;  /* 0x0001000009097892 */ /* 0x000fc4000f8efc3f */
[----:B------:R-:W-:Y:S02]  /*6e80*/  UISETP.NE.U32.AND UP0, UPT, UR8, URZ, UPT ;  /* 0x0000003f0800728c */ /* 0x000fe4000bf05070 */
[----:B------:R-:W-:Y:S02]  /*6e90*/  ULEA UR8, UR17, UR7, 0x9 ;  /* 0x0000000711087291 */ /* 0x000fe4000f8e483f */
[----:B------:R-:W-:Y:S01]  /*6ea0*/  ULEA UR10, UR17, UR9, 0x9 ;  /* 0x00000009110a7291 */ /* 0x000fe2000f8e483f */
[----:B------:R-:W-:Y:S02]  /*6eb0*/  UMOV UR11, 0xc0000010 ;  /* 0xc0000010000b7882 */ /* 0x000fe40000000000 */
[----:B------:R-:W-:Y:S01]  /*6ec0*/  UMOV UR9, 0xc0000010 ;  /* 0xc000001000097882 */ /* 0x000fe20000000000 */
[----:B----4-:R-:W-:-:S06]  /*6ed0*/  WARPGROUP.ARRIVE ;  /* 0x00000000000079c5 */ /* 0x010fcc0000000000 */
[----:B------:R-:W-:Y:S03]  /*6ee0*/  QGMMA.64x256x32.F32.E4M3.E4M3 R108, gdesc[UR8], R108, UP0, gsb0 ;  /* 0x03e00000086c79f3 */ /* 0x000fe6000b80086c */
[----:B------:R-:W-:Y:S02]  /*6ef0*/  WARPGROUP.DEPBAR.LE gsb0, 0x0 ;  /* 0x00008000000079c5 */ /* 0x000fe40000010000 */
[----:B------:R-:W-:Y:S01]  /*6f00*/  STL.64 [R1], R108 ;  /* 0x0000006c01007387 */ /* 0x000fe20000100a00 */
[----:B0-----:R-:W-:-:S03]  /*6f10*/  IMAD.MOV.U32 R3, RZ, RZ, R108 ;  /* 0x000000ffff037224 */ /* 0x001fc600078e006c */
        /* <DEDUP_REMOVED lines=63> */
[----:B0-----:R0:W5:Y:S04]  /*7310*/  LDL.LU.64 R234, [R1+0x670] ;  /* 0x0006700001ea7983 */ /* 0x0011680000300a00 */
[----:B------:R0:W5:Y:S04]  /*7320*/  LDL.LU.64 R232, [R1+0x668] ;  /* 0x0006680001e87983 */ /* 0x0001680000300a00 */
        /* <DEDUP_REMOVED lines=62> */
[----:B------:R-:W-:Y:S01]  /*7710*/  UIADD3 UR8, UR8, 0x100, URZ ;  /* 0x0000010008087890 */ /* 0x000fe2000fffe03f */
[----:B------:R-:W-:Y:S01]  /*7720*/  UMOV UR9, 0xc0000010 ;  /* 0xc000001000097882 */ /* 0x000fe20000000000 */
[----:B------:R-:W-:Y:S01]  /*7730*/  UIADD3 UR6, UR6, 0x1, URZ ;  /* 0x0000000106067890 */ /* 0x000fe2000fffe03f */
[----:B----4-:R-:W-:-:S06]  /*7740*/  WARPGROUP.ARRIVE ;  /* 0x00000000000079c5 */ /* 0x010fcc0000000000 */
[----:B------:R-:W-:Y:S01]  /*7750*/  QGMMA.64x256x32.F32.E4M3.E4M3 R24, gdesc[UR8], R24, UP0, gsb0 ;  /* 0x03e00000081879f3 */ /* 0x000fe2000b800818 */
[----:B------:R-:W-:-:S04]  /*7760*/  UISETP.NE.AND UP0, UPT, UR6, UR24, UPT ;  /* 0x000000180600728c */ /* 0x000fc8000bf05270 */
[----:B------:R-:W-:-:S06]  /*7770*/  USEL UR7, URZ, 0x1, UP0 ;  /* 0x000000013f077887 */ /* 0x000fcc0008000000 */
[----:B------:R-:W-:Y:S01]  /*7780*/  ISETP.NE.AND P0, PT, RZ, UR7, PT ;  /* 0x00000007ff007c0c */ /* 0x000fe2000bf05270 */
[----:B------:R-:W-:-:S12]  /*7790*/  WARPGROUP.DEPBAR.LE gsb0, 0x0 ;  /* 0x00008000000079c5 */ /* 0x000fd80000010000 */
[----:B0-----:R-:W-:Y:S05]  /*77a0*/  @!P0 BRA `(.L_x_28) ;  /* 0x00000038008c8947 */ /* 0x001fea0003800000 */
[----:B------:R0:W-:Y:S04]  /*77b0*/  STL [R1+0x660], R31 ;  /* 0x0006601f01007387 */ /* 0x0001e80000100800 */
[----:B------:R4:W-:Y:S01]  /*77c0*/  STL [R1+0x65c], R32 ;  /* 0x00065c2001007387 */ /* 0x0009e20000100800 */
[----:B0-----:R-:W-:-:S03]  /*77d0*/  IMAD.MOV.U32 R31, RZ, RZ, R3 ;  /* 0x000000ffff1f7224 */ /* 0x001fc600078e0003 */
[----:B----4-:R-:W4:Y:S04]  /*77e0*/  LDL R32, [R1+0x4] ;  /* 0x0000040001207983 */ /* 0x010f280000100800 */
[----:B------:R0:W-:Y:S04]  /*77f0*/  STL [R1+0x658], R33 ;  /* 0x0006582101007387 */ /* 0x0001e80000100800 */
[----:B0-----:R-:W2:Y:S04]  /*7800*/  LDL R33, [R1+0x8] ;  /* 0x0000080001217983 */ /* 0x001ea80000100800 */
[----:B------:R0:W-:Y:S04]  /*7810*/  STL [R1+0x654], R34 ;  /* 0x0006542201007387 */ /* 0x0001e80000100800 */
[----:B0-----:R-:W3:Y:S04]  /*7820*/  LDL R34, [R1+0xc] ;  /* 0x00000c0001227983 */ /* 0x001ee80000100800 */
        /* <DEDUP_REMOVED lines=175> */
[----:B0-----:R-:W3:Y:S04]  /*8320*/  LDL.LU R122, [R1+0x200] ;  /* 0x00020000017a7983 */ /* 0x001ee80000300800 */
        /* <DEDUP_REMOVED lines=14> */
[----:B------:R-:W3:Y:S04]  /*8410*/  LDL.LU R3, [R1+0x234] ;  /* 0x0002340001037983 */ /* 0x000ee80000300800 */
        /* <DEDUP_REMOVED lines=46> */
[----:B-----5:R0:W-:Y:S04]  /*8700*/  STL [R1+0x478], R0 ;  /* 0x0004780001007387 */ /* 0x0201e80000100800 */
[----:B0-----:R-:W3:Y:S01]  /*8710*/  LDL R0, [R1+0x168] ;  /* 0x0001680001007983 */ /* 0x001ee20000100800 */
[----:B------:R-:W-:-:S01]  /*8720*/  FADD R4, R31, R4 ;  /* 0x000000041f047221 */ /* 0x000fc20000000000 */
[----:B----4-:R-:W-:Y:S01]  /*8730*/  FADD R5, R32, R5 ;  /* 0x0000000520057221 */ /* 0x010fe20000000000 */
[----:B--2---:R-:W-:-:S01]  /*8740*/  FADD R6, R33, R6 ;  /* 0x0000000621067221 */ /* 0x004fc20000000000 */
[----:B------:R-:W2:Y:S01]  /*8750*/  LDL.LU R31, [R1+0x660] ;  /* 0x00066000011f7983 */ /* 0x000ea20000300800 */
[----:B---3--:R-:W-:-:S01]  /*8760*/  FADD R7, R34, R7 ;  /* 0x0000000722077221 */ /* 0x008fc20000000000 */
[----:B------:R-:W-:-:S02]  /*8770*/  FADD R8, R35, R8 ;  /* 0x0000000823087221 */ /* 0x000fc40000000000 */
[----:B------:R-:W3:Y:S01]  /*8780*/  LDL.LU R32, [R1+0x65c] ;  /* 0x00065c0001207983 */ /* 0x000ee20000300800 */
[----:B------:R-:W-:-:S03]  /*8790*/  FADD R9, R36, R9 ;  /* 0x0000000924097221 */ /* 0x000fc60000000000 */
[----:B------:R-:W4:Y:S01]  /*87a0*/  LDL.LU R33, [R1+0x658] ;  /* 0x0006580001217983 */ /* 0x000f220000300800 */
        /* <DEDUP_REMOVED lines=160> */
[----:B------:R-:W-:-:S01]  /*91b0*/  FADD R218, R117, R218 ;  /* 0x000000da75da7221 */ /* 0x000fc20000000000 */
[----:B------:R-:W-:Y:S02]  /*91c0*/  FADD R122, R124, R122 ;  /* 0x0000007a7c7a7221 */ /* 0x000fe40000000000 */
[----:B------:R-:W4:Y:S01]  /*91d0*/  LDL.LU R114, [R1+0x514] ;  /* 0x0005140001727983 */ /* 0x000f220000300800 */
[----:B------:R-:W-:-:S03]  /*91e0*/  FADD R219, R118, R219 ;  /* 0x000000db76db7221 */ /* 0x000fc60000000000 */
[----:B------:R-:W4:Y:S01]  /*91f0*/  LDL.LU R115, [R1+0x510] ;  /* 0x0005100001737983 */ /* 0x000f220000300800 */
[----:B------:R-:W-:-:S03]  /*9200*/  FADD R220, R119, R220 ;  /* 0x000000dc77dc7221 */ /* 0x000fc60000000000 */
[----:B------:R-:W4:Y:S01]  /*9210*/  LDL.LU R116, [R1+0x50c] ;  /* 0x00050c0001747983 */ /* 0x000f220000300800 */
[----:B------:R-:W-:-:S03]  /*9220*/  FADD R221, R120, R221 ;  /* 0x000000dd78dd7221 */ /* 0x000fc60000000000 */
[----:B------:R-:W4:Y:S04]  /*9230*/  LDL.LU R117, [R1+0x508] ;  /* 0x0005080001757983 */ /* 0x000f280000300800 */
[----:B------:R-:W4:Y:S04]  /*9240*/  LDL.LU R118, [R1+0x504] ;  /* 0x0005040001767983 */ /* 0x000f280000300800 */
[----:B------:R-:W4:Y:S04]  /*9250*/  LDL.LU R119, [R1+0x500] ;  /* 0x0005000001777983 */ /* 0x000f280000300800 */
[----:B------:R-:W4:Y:S01]  /*9260*/  LDL.LU R120, [R1+0x4fc] ;  /* 0x0004fc0001787983 */ /* 0x000f220000300800 */
[----:B------:R-:W-:-:S01]  /*9270*/  FADD R237, R126, R237 ;  /* 0x000000ed7eed7221 */ /* 0x000fc20000000000 */
[----:B------:R-:W-:Y:S01]  /*9280*/  FADD R236, R128, R236 ;  /* 0x000000ec80ec7221 */ /* 0x000fe20000000000 */
[----:B------:R-:W-:-:S01]  /*9290*/  FADD R225, R150, R225 ;  /* 0x000000e196e17221 */ /* 0x000fc20000000000 */
[----:B------:R0:W-:Y:S01]  /*92a0*/  STL [R1+0x200], R122 ;  /* 0x0002007a01007387 */ /* 0x0001e20000100800 */
[----:B------:R-:W-:-:S01]  /*92b0*/  FADD R228, R146, R228 ;  /* 0x000000e492e47221 */ /* 0x000fc20000000000 */
[----:B------:R-:W-:Y:S01]  /*92c0*/  FADD R230, R143, R230 ;  /* 0x000000e68fe67221 */ /* 0x000fe20000000000 */
[----:B------:R-:W-:-:S01]  /*92d0*/  FADD R231, R141, R231 ;  /* 0x000000e78de77221 */ /* 0x000fc20000000000 */
[----:B------:R-:W-:Y:S01]  /*92e0*/  FADD R223, R2, R223 ;  /* 0x000000df02df7221 */ /* 0x000fe20000000000 */
[----:B------:R-:W-:-:S01]  /*92f0*/  FADD R222, R0, R222 ;  /* 0x000000de00de7221 */ /* 0x000fc20000000000 */
[----:B------:R-:W-:Y:S01]  /*9300*/  FADD R224, R151, R224 ;  /* 0x000000e097e07221 */ /* 0x000fe20000000000 */
[----:B------:R-:W-:-:S01]  /*9310*/  FADD R226, R149, R226 ;  /* 0x000000e295e27221 */ /* 0x000fc20000000000 */
[----:B------:R-:W-:Y:S01]  /*9320*/  FADD R227, R147, R227 ;  /* 0x000000e393e37221 */ /* 0x000fe20000000000 */
[----:B------:R-:W-:-:S01]  /*9330*/  FADD R229, R145, R229 ;  /* 0x000000e591e57221 */ /* 0x000fc20000000000 */
[----:B0-----:R-:W2:Y:S01]  /*9340*/  LDL.LU R122, [R1+0x204] ;  /* 0x00020400017a7983 */ /* 0x001ea20000300800 */
[----:B------:R-:W-:-:S01]  /*9350*/  FADD R232, R136, R232 ;  /* 0x000000e888e87221 */ /* 0x000fc20000000000 */
[----:B------:R-:W-:Y:S01]  /*9360*/  FADD R233, R134, R233 ;  /* 0x000000e986e97221 */ /* 0x000fe20000000000 */
[----:B------:R-:W-:-:S01]  /*9370*/  FADD R234, R132, R234 ;  /* 0x000000ea84ea7221 */ /* 0x000fc20000000000 */
[----:B------:R-:W3:Y:S01]  /*9380*/  LDL.LU R124, [R1+0x208] ;  /* 0x00020800017c7983 */ /* 0x000ee20000300800 */
[----:B------:R-:W-:-:S03]  /*9390*/  FADD R235, R130, R235 ;  /* 0x000000eb82eb7221 */ /* 0x000fc60000000000 */
[----:B------:R-:W4:Y:S04]  /*93a0*/  LDL.LU R126, [R1+0x20c] ;  /* 0x00020c00017e7983 */ /* 0x000f280000300800 */
[----:B------:R-:W4:Y:S04]  /*93b0*/  LDL.LU R128, [R1+0x210] ;  /* 0x0002100001807983 */ /* 0x000f280000300800 */
[----:B------:R-:W4:Y:S04]  /*93c0*/  LDL.LU R150, [R1+0x214] ;  /* 0x0002140001967983 */ /* 0x000f280000300800 */
[----:B------:R-:W4:Y:S04]  /*93d0*/  LDL.LU R146, [R1+0x218] ;  /* 0x0002180001927983 */ /* 0x000f280000300800 */
[----:B------:R-:W4:Y:S04]  /*93e0*/  LDL.LU R143, [R1+0x21c] ;  /* 0x00021c00018f7983 */ /* 0x000f280000300800 */
[----:B------:R-:W4:Y:S04]  /*93f0*/  LDL.LU R141, [R1+0x220] ;  /* 0x00022000018d7983 */ /* 0x000f280000300800 */
[----:B------:R-:W4:Y:S04]  /*9400*/  LDL.LU R2, [R1+0x224] ;  /* 0x0002240001027983 */ /* 0x000f280000300800 */
[----:B------:R-:W4:Y:S04]  /*9410*/  LDL.LU R0, [R1+0x228] ;  /* 0x0002280001007983 */ /* 0x000f280000300800 */
[----:B------:R-:W4:Y:S04]  /*9420*/  LDL R130, [R1+0x1e0] ;  /* 0x0001e00001827983 */ /* 0x000f280000100800 */
[----:B------:R-:W4:Y:S04]  /*9430*/  LDL R132, [R1+0x1e4] ;  /* 0x0001e40001847983 */ /* 0x000f280000100800 */
[----:B------:R-:W4:Y:S04]  /*9440*/  LDL R134, [R1+0x1e8] ;  /* 0x0001e80001867983 */ /* 0x000f280000100800 */
[----:B------:R-:W4:Y:S04]  /*9450*/  LDL R136, [R1+0x1ec] ;  /* 0x0001ec0001887983 */ /* 0x000f280000100800 */
[----:B------:R-:W4:Y:S04]  /*9460*/  LDL R151, [R1+0x1f0] ;  /* 0x0001f00001977983 */ /* 0x000f280000100800 */
[----:B------:R-:W4:Y:S04]  /*9470*/  LDL R149, [R1+0x1f4] ;  /* 0x0001f40001957983 */ /* 0x000f280000100800 */
[----:B------:R-:W4:Y:S04]  /*9480*/  LDL R147, [R1+0x1f8] ;  /* 0x0001f80001937983 */ /* 0x000f280000100800 */
[----:B------:R-:W4:Y:S01]  /*9490*/  LDL R145, [R1+0x1fc] ;  /* 0x0001fc0001917983 */ /* 0x000f220000100800 */
[----:B------:R-:W-:-:S01]  /*94a0*/  FADD R137, R138, R137 ;  /* 0x000000898a897221 */ /* 0x000fc20000000000 */
[----:B------:R-:W-:Y:S01]  /*94b0*/  FADD R133, R135, R133 ;  /* 0x0000008587857221 */ /* 0x000fe20000000000 */
[----:B------:R-:W-:-:S01]  /*94c0*/  FADD R3, R131, R3 ;  /* 0x0000000383037221 */ /* 0x000fc20000000000 */
[----:B--2---:R-:W-:-:S02]  /*94d0*/  FADD R122, R121, R122 ;  /* 0x0000007a797a7221 */ /* 0x004fc40000000000 */
[----:B------:R-:W2:Y:S01]  /*94e0*/  LDL.LU R121, [R1+0x4f8] ;  /* 0x0004f80001797983 */ /* 0x000ea20000300800 */
[----:B---3--:R-:W-:-:S03]  /*94f0*/  FADD R124, R123, R124 ;  /* 0x0000007c7b7c7221 */ /* 0x008fc60000000000 */
[----:B------:R0:W-:Y:S01]  /*9500*/  STL [R1+0x204], R122 ;  /* 0x0002047a01007387 */ /* 0x0001e20000100800 */
[----:B----4-:R-:W-:-:S01]  /*9510*/  FADD R126, R125, R126 ;  /* 0x0000007e7d7e7221 */ /* 0x010fc20000000000 */
[----:B------:R-:W-:Y:S02]  /*9520*/  FADD R128, R127, R128 ;  /* 0x000000807f807221 */ /* 0x000fe40000000000 */
[----:B0-----:R-:W3:Y:S04]  /*9530*/  LDL.LU R122, [R1+0x4f4] ;  /* 0x0004f400017a7983 */ /* 0x001ee80000300800 */
[----:B------:R-:W4:Y:S04]  /*9540*/  LDL.LU R123, [R1+0x4f0] ;  /* 0x0004f000017b7983 */ /* 0x000f280000300800 */
[----:B------:R0:W-:Y:S01]  /*9550*/  STL [R1+0x208], R124 ;  /* 0x0002087c01007387 */ /* 0x0001e20000100800 */
[----:B------:R-:W-:-:S01]  /*9560*/  FADD R150, R129, R150 ;  /* 0x0000009681967221 */ /* 0x000fc20000000000 */
[----:B------:R-:W-:Y:S01]  /*9570*/  FADD R146, R148, R146 ;  /* 0x0000009294927221 */ /* 0x000fe20000000000 */
[----:B------:R-:W-:-:S01]  /*9580*/  FADD R143, R144, R143 ;  /* 0x0000008f908f7221 */ /* 0x000fc20000000000 */
[----:B------:R-:W-:Y:S01]  /*9590*/  FADD R141, R142, R141 ;  /* 0x0000008d8e8d7221 */ /* 0x000fe20000000000 */
[----:B0-----:R-:W4:Y:S04]  /*95a0*/  LDL.LU R124, [R1+0x4ec] ;  /* 0x0004ec00017c7983 */ /* 0x001f280000300800 */
[----:B------:R-:W4:Y:S04]  /*95b0*/  LDL.LU R125, [R1+0x4e8] ;  /* 0x0004e800017d7983 */ /* 0x000f280000300800 */
[----:B------:R0:W-:Y:S01]  /*95c0*/  STL [R1+0x20c], R126 ;  /* 0x00020c7e01007387 */ /* 0x0001e20000100800 */
[----:B------:R-:W-:-:S01]  /*95d0*/  FADD R2, R140, R2 ;  /* 0x000000028c027221 */ /* 0x000fc20000000000 */
[----:B------:R-:W-:-:S02]  /*95e0*/  FADD R0, R139, R0 ;  /* 0x000000008b007221 */ /* 0x000fc40000000000 */
[----:B0-----:R-:W4:Y:S04]  /*95f0*/  LDL.LU R126, [R1+0x4e4] ;  /* 0x0004e400017e7983 */ /* 0x001f280000300800 */
[----:B------:R-:W4:Y:S04]  /*9600*/  LDL.LU R127, [R1+0x4e0] ;  /* 0x0004e000017f7983 */ /* 0x000f280000300800 */
[----:B------:R0:W-:Y:S04]  /*9610*/  STL [R1+0x210], R128 ;  /* 0x0002108001007387 */ /* 0x0001e80000100800 */
[----:B0-----:R-:W4:Y:S04]  /*9620*/  LDL.LU R128, [R1+0x4dc] ;  /* 0x0004dc0001807983 */ /* 0x001f280000300800 */
[----:B------:R-:W4:Y:S04]  /*9630*/  LDL.LU R129, [R1+0x4d8] ;  /* 0x0004d80001817983 */ /* 0x000f280000300800 */
[----:B------:R-:W-:Y:S04]  /*9640*/  STL [R1+0x214], R150 ;  /* 0x0002149601007387 */ /* 0x000fe80000100800 */
[----:B------:R-:W-:Y:S04]  /*9650*/  STL [R1+0x218], R146 ;  /* 0x0002189201007387 */ /* 0x000fe80000100800 */
[----:B------:R-:W-:Y:S04]  /*9660*/  STL [R1+0x21c], R143 ;  /* 0x00021c8f01007387 */ /* 0x000fe80000100800 */
[----:B------:R-:W-:Y:S04]  /*9670*/  STL [R1+0x220], R141 ;  /* 0x0002208d01007387 */ /* 0x000fe80000100800 */
[----:B------:R-:W-:Y:S04]  /*9680*/  STL [R1+0x224], R2 ;  /* 0x0002240201007387 */ /* 0x000fe80000100800 */
[----:B------:R-:W-:Y:S04]  /*9690*/  STL [R1+0x228], R0 ;  /* 0x0002280001007387 */ /* 0x000fe80000100800 */
[----:B------:R-:W2:Y:S04]  /*96a0*/  LDL.LU R131, [R1+0x238] ;  /* 0x0002380001837983 */ /* 0x000ea80000300800 */
[----:B------:R-:W-:Y:S04]  /*96b0*/  STL [R1+0x22c], R137 ;  /* 0x00022c8901007387 */ /* 0x000fe80000100800 */
[----:B------:R0:W-:Y:S04]  /*96c0*/  STL [R1+0x230], R133 ;  /* 0x0002308501007387 */ /* 0x0001e80000100800 */
[----:B0-----:R-:W3:Y:S04]  /*96d0*/  LDL.LU R133, [R1+0x23c] ;  /* 0x00023c0001857983 */ /* 0x001ee80000300800 */
[----:B------:R-:W4:Y:S04]  /*96e0*/  LDL.LU R135, [R1+0x240] ;  /* 0x0002400001877983 */ /* 0x000f280000300800 */
[----:B------:R0:W-:Y:S04]  /*96f0*/  STL [R1+0x234], R3 ;  /* 0x0002340301007387 */ /* 0x0001e80000100800 */
        /* <DEDUP_REMOVED lines=11> */
[----:B0-----:R-:W4:Y:S04]  /*97b0*/  LDL.LU R3, [R1+0x270] ;  /* 0x0002700001037983 */ /* 0x001f280000300800 */
[----:B------:R-:W4:Y:S04]  /*97c0*/  LDL.LU R2, [R1+0x274] ;  /* 0x0002740001027983 */ /* 0x000f280000300800 */
[----:B------:R-:W4:Y:S01]  /*97d0*/  LDL.LU R0, [R1+0x278] ;  /* 0x0002780001007983 */ /* 0x000f220000300800 */
[----:B--2---:R-:W-:-:S03]  /*97e0*/  FADD R131, R130, R131 ;  /* 0x0000008382837221 */ /* 0x004fc60000000000 */
[----:B------:R-:W2:Y:S04]  /*97f0*/  LDL.LU R130, [R1+0x4d4] ;  /* 0x0004d40001827983 */ /* 0x000ea80000300800 */
[----:B------:R0:W-:Y:S04]  /*9800*/  STL [R1+0x238], R131 ;  /* 0x0002388301007387 */ /* 0x0001e80000100800 */
[----:B0-----:R-:W2:Y:S01]  /*9810*/  LDL.LU R131, [R1+0x4d0] ;  /* 0x0004d00001837983 */ /* 0x001ea20000300800 */
[----:B---3--:R-:W-:-:S03]  /*9820*/  FADD R133, R132, R133 ;  /* 0x0000008584857221 */ /* 0x008fc60000000000 */
[----:B------:R-:W3:Y:S01]  /*9830*/  LDL.LU R132, [R1+0x4cc] ;  /* 0x0004cc0001847983 */ /* 0x000ee20000300800 */
[----:B----4-:R-:W-:-:S03]  /*9840*/  FADD R135, R134, R135 ;  /* 0x0000008786877221 */ /* 0x010fc60000000000 */
[----:B------:R0:W-:Y:S01]  /*9850*/  STL [R1+0x23c], R133 ;  /* 0x00023c8501007387 */ /* 0x0001e20000100800 */
[----:B------:R-:W-:-:S03]  /*9860*/  FADD R137, R136, R137 ;  /* 0x0000008988897221 */ /* 0x000fc60000000000 */
[----:B0-----:R-:W4:Y:S01]  /*9870*/  LDL.LU R133, [R1+0x4c8] ;  /* 0x0004c80001857983 */ /* 0x001f220000300800 */
[----:B------:R-:W-:-:S03]  /*9880*/  FADD R150, R151, R150 ;  /* 0x0000009697967221 */ /* 0x000fc60000000000 */
[----:B------:R-:W4:Y:S01]  /*9890*/  LDL.LU R134, [R1+0x4c4] ;  /* 0x0004c40001867983 */ /* 0x000f220000300800 */
[----:B------:R-:W-:-:S03]  /*98a0*/  FADD R148, R149, R148 ;  /* 0x0000009495947221 */ /* 0x000fc60000000000 */
[----:B------:R0:W-:Y:S01]  /*98b0*/  STL [R1+0x240], R135 ;  /* 0x0002408701007387 */ /* 0x0001e20000100800 */
[----:B------:R-:W-:-:S01]  /*98c0*/  FADD R146, R147, R146 ;  /* 0x0000009293927221 */ /* 0x000fc20000000000 */
[----:B------:R-:W-:Y:S02]  /*98d0*/  FADD R144, R145, R144 ;  /* 0x0000009091907221 */ /* 0x000fe40000000000 */
[----:B0-----:R-:W4:Y:S01]  /*98e0*/  LDL.LU R135, [R1+0x4c0] ;  /* 0x0004c00001877983 */ /* 0x001f220000300800 */
[----:B------:R-:W-:-:S03]  /*98f0*/  FADD R143, R24, R143 ;  /* 0x0000008f188f7221 */ /* 0x000fc60000000000 */
[----:B------:R-:W4:Y:S01]  /*9900*/  LDL.LU R136, [R1+0x4bc] ;  /* 0x0004bc0001887983 */ /* 0x000f220000300800 */
[----:B------:R-:W-:-:S03]  /*9910*/  FADD R142, R25, R142 ;  /* 0x0000008e198e7221 */ /* 0x000fc60000000000 */
[----:B------:R0:W-:Y:S01]  /*9920*/  STL [R1+0x244], R137 ;  /* 0x0002448901007387 */ /* 0x0001e20000100800 */
[----:B------:R-:W-:-:S01]  /*9930*/  FADD R141, R26, R141 ;  /* 0x0000008d1a8d7221 */ /* 0x000fc20000000000 */
[----:B------:R-:W-:Y:S01]  /*9940*/  FADD R140, R27, R140 ;  /* 0x0000008c1b8c7221 */ /* 0x000fe20000000000 */
[----:B------:R-:W-:-:S01]  /*9950*/  FADD R139, R28, R139 ;  /* 0x0000008b1c8b7221 */ /* 0x000fc20000000000 */
[----:B0-----:R-:W4:Y:S04]  /*9960*/  LDL.LU R137, [R1+0x4b8] ;  /* 0x0004b80001897983 */ /* 0x001f280000300800 */
[----:B------:R0:W-:Y:S01]  /*9970*/  STL [R1+0x248], R150 ;  /* 0x0002489601007387 */ /* 0x0001e20000100800 */
[----:B------:R-:W-:-:S03]  /*9980*/  FADD R138, R29, R138 ;  /* 0x0000008a1d8a7221 */ /* 0x000fc60000000000 */
[----:B------:R1:W-:Y:S04]  /*9990*/  STL [R1+0x24c], R148 ;  /* 0x00024c9401007387 */ /* 0x0003e80000100800 */
        /* <DEDUP_REMOVED lines=9> */
[----:B------:R1:W-:Y:S04]  /*9a30*/  STL [R1+0x268], R139 ;  /* 0x0002688b01007387 */ /* 0x0003e80000100800 */
[----:B------:R1:W-:Y:S04]  /*9a40*/  STL [R1+0x26c], R138 ;  /* 0x00026c8a01007387 */ /* 0x0003e80000100800 */
[----:B------:R-:W2:Y:S04]  /*9a50*/  LDL.LU R151, [R1+0x27c] ;  /* 0x00027c0001977983 */ /* 0x000ea80000300800 */
[----:B------:R1:W-:Y:S04]  /*9a60*/  STL [R1+0x270], R3 ;  /* 0x0002700301007387 */ /* 0x0003e80000100800 */
[----:B0-----:R-:W3:Y:S04]  /*9a70*/  LDL.LU R150, [R1+0x280] ;  /* 0x0002800001967983 */ /* 0x001ee80000300800 */
[----:B------:R0:W-:Y:S04]  /*9a80*/  STL [R1+0x274], R2 ;  /* 0x0002740201007387 */ /* 0x0001e80000100800 */
[----:B------:R-:W4:Y:S04]  /*9a90*/  LDL.LU R149, [R1+0x284] ;  /* 0x0002840001957983 */ /* 0x000f280000300800 */
[----:B------:R0:W-:Y:S04]  /*9aa0*/  STL [R1+0x278], R0 ;  /* 0x0002780001007387 */ /* 0x0001e80000100800 */
[----:B-1----:R-:W4:Y:S04]  /*9ab0*/  LDL.LU R148, [R1+0x288] ;  /* 0x0002880001947983 */ /* 0x002f280000300800 */
        /* <DEDUP_REMOVED lines=12> */
[----:B------:R-:W4:Y:S01]  /*9b80*/  LDL.LU R0, [R1+0x2bc] ;  /* 0x0002bc0001007983 */ /* 0x000f220000300800 */
[----:B--2---:R-:W-:-:S01]  /*9b90*/  FADD R151, R33, R151 ;  /* 0x0000009721977221 */ /* 0x004fc20000000000 */
[----:B---3--:R-:W-:-:S04]  /*9ba0*/  FADD R150, R34, R150 ;  /* 0x0000009622967221 */ /* 0x008fc80000000000 */
[----:B------:R0:W-:Y:S01]  /*9bb0*/  STL [R1+0x27c], R151 ;  /* 0x00027c9701007387 */ /* 0x0001e20000100800 */
[----:B----4-:R-:W-:-:S03]  /*9bc0*/  FADD R149, R35, R149 ;  /* 0x0000009523957221 */ /* 0x010fc60000000000 */
[----:B------:R1:W-:Y:S01]  /*9bd0*/  STL [R1+0x280], R150 ;  /* 0x0002809601007387 */ /* 0x0003e20000100800 */
[----:B------:R-:W-:-:S03]  /*9be0*/  FADD R148, R36, R148 ;  /* 0x0000009424947221 */ /* 0x000fc60000000000 */
        /* <DEDUP_REMOVED lines=24> */
[----:B0-----:R-:W4:Y:S01]  /*9d70*/  LDL.LU R151, [R1+0x2c0] ;  /* 0x0002c00001977983 */ /* 0x001f220000300800 */
[----:B------:R-:W-:-:S03]  /*9d80*/  FADD R0, R49, R0 ;  /* 0x0000000031007221 */ /* 0x000fc60000000000 */
[----:B------:R0:W-:Y:S04]  /*9d90*/  STL [R1+0x2b4], R3 ;  /* 0x0002b40301007387 */ /* 0x0001e80000100800 */
[----:B-1----:R-:W4:Y:S04]  /*9da0*/  LDL.LU R150, [R1+0x2c4] ;  /* 0x0002c40001967983 */ /* 0x002f280000300800 */
[----:B------:R1:W-:Y:S04]  /*9db0*/  STL [R1+0x2b8], R2 ;  /* 0x0002b80201007387 */ /* 0x0003e80000100800 */
[----:B--2---:R-:W2:Y:S04]  /*9dc0*/  LDL.LU R149, [R1+0x2c8] ;  /* 0x0002c80001957983 */ /* 0x004ea80000300800 */
[----:B------:R1:W-:Y:S04]  /*9dd0*/  STL [R1+0x2bc], R0 ;  /* 0x0002bc0001007387 */ /* 0x0003e80000100800 */
[----:B---3--:R-:W3:Y:S04]  /*9de0*/  LDL.LU R148, [R1+0x2cc] ;  /* 0x0002cc0001947983 */ /* 0x008ee80000300800 */
[----:B----4-:R-:W4:Y:S04]  /*9df0*/  LDL.LU R147, [R1+0x2d0] ;  /* 0x0002d00001937983 */ /* 0x010f280000300800 */
        /* <DEDUP_REMOVED lines=10> */
[----:B-1----:R-:W4:Y:S04]  /*9ea0*/  LDL.LU R2, [R1+0x2fc] ;  /* 0x0002fc0001027983 */ /* 0x002f280000300800 */
[----:B------:R-:W4:Y:S01]  /*9eb0*/  LDL.LU R0, [R1+0x300] ;  /* 0x0003000001007983 */ /* 0x000f220000300800 */
[----:B------:R-:W-:-:S01]  /*9ec0*/  FADD R151, R50, R151 ;  /* 0x0000009732977221 */ /* 0x000fc20000000000 */
[----:B------:R-:W-:-:S04]  /*9ed0*/  FADD R150, R51, R150 ;  /* 0x0000009633967221 */ /* 0x000fc80000000000 */
[----:B------:R0:W-:Y:S01]  /*9ee0*/  STL [R1+0x2c0], R151 ;  /* 0x0002c09701007387 */ /* 0x0001e20000100800 */
[----:B--2---:R-:W-:-:S03]  /*9ef0*/  FADD R149, R52, R149 ;  /* 0x0000009534957221 */ /* 0x004fc60000000000 */
[----:B------:R1:W-:Y:S01]  /*9f00*/  STL [R1+0x2c4], R150 ;  /* 0x0002c49601007387 */ /* 0x0003e20000100800 */
[----:B---3--:R-:W-:-:S03]  /*9f10*/  FADD R148, R53, R148 ;  /* 0x0000009435947221 */ /* 0x008fc60000000000 */
        /* <DEDUP_REMOVED lines=200> */
[----:B------:R-:W-:Y:S01]  /*aba0*/  STL [R1+0x3d0], R151 ;  /* 0x0003d09701007387 */ /* 0x000fe20000100800 */
[----:B--2---:R-:W-:-:S03]  /*abb0*/  FADD R149, R120, R149 ;  /* 0x0000009578957221 */ /* 0x004fc60000000000 */
[----:B------:R-:W-:Y:S01]  /*abc0*/  STL [R1+0x3d4], R150 ;  /* 0x0003d49601007387 */ /* 0x000fe20000100800 */
[----:B---3--:R-:W-:-:S03]  /*abd0*/  FADD R148, R121, R148 ;  /* 0x0000009479947221 */ /* 0x008fc60000000000 */
[----:B------:R-:W-:Y:S01]  /*abe0*/  STL [R1+0x3d8], R149 ;  /* 0x0003d89501007387 */ /* 0x000fe20000100800 */
[----:B----4-:R-:W-:-:S03]  /*abf0*/  FADD R147, R122, R147 ;  /* 0x000000937a937221 */ /* 0x010fc60000000000 */
[----:B------:R-:W-:Y:S01]  /*ac00*/  STL [R1+0x3dc], R148 ;  /* 0x0003dc9401007387 */ /* 0x000fe20000100800 */
[----:B------:R-:W-:-:S03]  /*ac10*/  FADD R146, R123, R146 ;  /* 0x000000927b927221 */ /* 0x000fc60000000000 */
        /* <DEDUP_REMOVED lines=18> */
[----:B------:R0:W-:Y:S04]  /*ad40*/  STL [R1+0x404], R138 ;  /* 0x0004048a01007387 */ /* 0x0001e80000100800 */
[----:B0-----:R-:W2:Y:S04]  /*ad50*/  LDL.LU R138, [R1+0x414] ;  /* 0x00041400018a7983 */ /* 0x001ea80000300800 */
[----:B------:R-:W-:Y:S04]  /*ad60*/  STL [R1+0x408], R3 ;  /* 0x0004080301007387 */ /* 0x000fe80000100800 */
[----:B------:R-:W3:Y:S01]  /*ad70*/  LDL.LU R139, [R1+0x418] ;  /* 0x00041800018b7983 */ /* 0x000ee20000300800 */
[----:B------:R-:W-:-:S01]  /*ad80*/  FADD R2, R133, R2 ;  /* 0x0000000285027221 */ /* 0x000fc20000000000 */
[----:B------:R-:W-:-:S04]  /*ad90*/  FADD R0, R134, R0 ;  /* 0x0000000086007221 */ /* 0x000fc80000000000 */
[----:B------:R0:W-:Y:S04]  /*ada0*/  STL [R1+0x40c], R2 ;  /* 0x00040c0201007387 */ /* 0x0001e80000100800 */
        /* <DEDUP_REMOVED lines=16> */
[----:B--2---:R-:W-:-:S05]  /*aeb0*/  FADD R138, R135, R138 ;  /* 0x0000008a878a7221 */ /* 0x004fca0000000000 */
[----:B------:R0:W-:Y:S01]  /*aec0*/  STL [R1+0x414], R138 ;  /* 0x0004148a01007387 */ /* 0x0001e20000100800 */
[----:B---3--:R-:W-:-:S03]  /*aed0*/  FADD R139, R136, R139 ;  /* 0x0000008b888b7221 */ /* 0x008fc60000000000 */
[----:B0-----:R-:W2:Y:S04]  /*aee0*/  LDL.LU R138, [R1+0x4b4] ;  /* 0x0004b400018a7983 */ /* 0x001ea80000300800 */
[----:B------:R0:W-:Y:S04]  /*aef0*/  STL [R1+0x418], R139 ;  /* 0x0004188b01007387 */ /* 0x0001e80000100800 */
[----:B0-----:R-:W3:Y:S01]  /*af00*/  LDL.LU R139, [R1+0x4b0] ;  /* 0x0004b000018b7983 */ /* 0x001ee20000300800 */
[----:B----4-:R-:W-:-:S05]  /*af10*/  FADD R140, R137, R140 ;  /* 0x0000008c898c7221 */ /* 0x010fca0000000000 */
[----:B------:R0:W-:Y:S04]  /*af20*/  STL [R1+0x41c], R140 ;  /* 0x00041c8c01007387 */ /* 0x0001e80000100800 */
[----:B0-----:R-:W4:Y:S01]  /*af30*/  LDL.LU R140, [R1+0x4ac] ;  /* 0x0004ac00018c7983 */ /* 0x001f220000300800 */
        /* <DEDUP_REMOVED lines=35> */
[----:B0-----:R0:W5:Y:S01]  /*b170*/  LDL.LU R2, [R1+0x47c] ;  /* 0x00047c0001027983 */ /* 0x0011620000300800 */
[----:B------:R-:W-:Y:S01]  /*b180*/  UMOV UR6, URZ ;  /* 0x0000003f00067c82 */ /* 0x000fe20008000000 */
[----:B--2---:R-:W-:-:S05]  /*b190*/  FADD R0, R150, R0 ;  /* 0x0000000096007221 */ /* 0x004fca0000000000 */
[----:B------:R1:W-:Y:S01]  /*b1a0*/  STL [R1+0x450], R0 ;  /* 0x0004500001007387 */ /* 0x0003e20000100800 */
[----:B---3--:R-:W-:-:S03]  /*b1b0*/  FADD R3, R3, R151 ;  /* 0x0000009703037221 */ /* 0x008fc60000000000 */
[----:B-1----:R0:W5:Y:S04]  /*b1c0*/  LDL.LU R0, [R1+0x478] ;  /* 0x0004780001007983 */ /* 0x0021680000300800 */
[----:B------:R0:W-:Y:S02]  /*b1d0*/  STL [R1+0x454], R3 ;  /* 0x0004540301007387 */ /* 0x0001e40000100800 */
.L_x_28:
[----:B------:R-:W-:Y:S05]  /*b1e0*/  @!P1 BRA `(.L_x_29) ;  /* 0x0000000000049947 */ /* 0x000fea0003800000 */
[----:B------:R-:W-:Y:S01]  /*b1f0*/  BPT.TRAP 0x1 ;  /* 0x000000040000795c */ /* 0x000fe20000300000 */
.L_x_29:
[----:B0-----:R-:W4:Y:S04]  /*b200*/  LDL R3, [R1+0x458] ;  /* 0x0004580001037983 */ /* 0x001f280000100800 */
[----:B-----5:R0:W-:Y:S04]  /*b210*/  STL [R1+0x478], R0 ;  /* 0x0004780001007387 */ /* 0x0201e80000100800 */
[----:B0-----:R-:W2:Y:S01]  /*b220*/  LDL R0, [R1+0x45c] ;  /* 0x00045c0001007983 */ /* 0x001ea20000100800 */
[----:B----4-:R-:W-:Y:S01]  /*b230*/  ISETP.NE.AND P0, PT, R3, RZ, PT ;  /* 0x000000ff0300720c */ /* 0x010fe20003f05270 */
[----:B------:R-:W-:-:S12]  /*b240*/  IMAD.U32 R3, RZ, RZ, UR23 ;  /* 0x00000017ff037e24 */ /* 0x000fd8000f8e00ff */
[----:B------:R-:W-:-:S05]  /*b250*/  @P0 LEA R3, R3, UR15, 0x3 ;  /* 0x0000000f03030c11 */ /* 0x000fca000f8e18ff */
[----:B------:R-:W-:-:S05]  /*b260*/  @P0 VIADD R3, R3, 0x20 ;  /* 0x0000002003030836 */ /* 0x000fca0000000000 */
[----:B--2---:R-:W-:Y:S02]  /*b270*/  @P0 PRMT R3, R0, 0x654, R3 ;  /* 0x0000065400030816 */ /* 0x004fe40000000003 */
[----:B------:R0:W5:Y:S01]  /*b280*/  LDL.LU R0, [R1+0x478] ;  /* 0x0004780001007983 */ /* 0x0001620000300800 */
[----:B------:R-:W-:Y:S01]  /*b290*/  UISETP.GT.U32.AND UP0, UPT, UR13, 0x1, UPT ;  /* 0x000000010d00788c */ /* 0x000fe2000bf04070 */
[----:B------:R0:W-:Y:S05]  /*b2a0*/  @P0 SYNCS.ARRIVE.TRANS64.RED.A1T0 RZ, [R3+URZ], RZ ;  /* 0x000000ff03ff09a7 */ /* 0x0001ea000810043f */
[----:B------:R-:W-:-:S13]  /*b2b0*/  PLOP3.LUT P0, PT, PT, PT, UP0, 0x80, 0x0 ;  /* 0x000000000000781c */ /* 0x000fda0003f0f008 */
[----:B0-----:R-:W-:Y:S05]  /*b2c0*/  @P0 BRA `(.L_x_30) ;  /* 0x0000000000040947 */ /* 0x001fea0003800000 */
[----:B------:R-:W-:Y:S01]  /*b2d0*/  BPT.TRAP 0x1 ;  /* 0x000000040000795c */ /* 0x000fe20000300000 */
.L_x_30:
[----:B------:R-:W-:Y:S01]  /*b2e0*/  UIADD3 UR17, UR17, 0x1, URZ ;  /* 0x0000000111117890 */ /* 0x000fe2000fffe03f */
[C---:B------:R-:W-:Y:S01]  /*b2f0*/  ISETP.GT.AND P0, PT, R2.reuse, 0x1, PT ;  /* 0x000000010200780c */ /* 0x040fe20003f04270 */
[----:B------:R-:W-:Y:S01]  /*b300*/  UIADD3 UR23, UR23, 0x1, URZ ;  /* 0x0000000117177890 */ /* 0x000fe2000fffe03f */
[----:B------:R-:W-:Y:S01]  /*b310*/  VIADD R2, R2, 0xffffffff ;  /* 0xffffffff02027836 */ /* 0x000fe20000000000 */
[----:B------:R-:W-:Y:S02]  /*b320*/  UISETP.NE.AND UP0, UPT, UR17, 0x4, UPT ;  /* 0x000000041100788c */ /* 0x000fe4000bf05270 */
[----:B------:R-:W-:Y:S02]  /*b330*/  UISETP.NE.AND UP1, UPT, UR23, 0x4, UPT ;  /* 0x000000041700788c */ /* 0x000fe4000bf25270 */
[----:B------:R-:W-:Y:S02]  /*b340*/  USEL UR8, URZ, 0x1, UP0 ;  /* 0x000000013f087887 */ /* 0x000fe40008000000 */
[----:B------:R-:W-:-:S02]  /*b350*/  USEL UR17, UR17, URZ, UP0 ;  /* 0x0000003f11117287 */ /* 0x000fc40008000000 */
[----:B------:R-:W-:Y:S02]  /*b360*/  USEL UR23, UR23, URZ, UP1 ;  /* 0x0000003f17177287 */ /* 0x000fe40008800000 */
[----:B-----5:R-:W-:Y:S01]  /*b370*/  LOP3.LUT R0, R0, UR8, RZ, 0x3c, !PT ;  /* 0x0000000800007c12 */ /* 0x020fe2000f8e3cff */
[----:B------:R-:W-:Y:S01]  /*b380*/  UMOV UR8, 0x1 ;  /* 0x0000000100087882 */ /* 0x000fe20000000000 */
[----:B------:R-:W-:Y:S08]  /*b390*/  @P0 BRA `(.L_x_31) ;  /* 0xffffffb000600947 */ /* 0x000ff0000383ffff */
.L_x_23:
[----:B------:R-:W-:-:S04]  /*b3a0*/  UISETP.NE.AND UP0, UPT, UR6, URZ, UPT ;  /* 0x0000003f0600728c */ /* 0x000fc8000bf05270 */
[----:B------:R-:W-:-:S06]  /*b3b0*/  USEL UR6, URZ, 0x1, !UP0 ;  /* 0x000000013f067887 */ /* 0x000fcc000c000000 */
[----:B------:R-:W-:-:S13]  /*b3c0*/  ISETP.NE.AND P0, PT, RZ, UR6, PT ;  /* 0x00000006ff007c0c */ /* 0x000fda000bf05270 */
[----:B------:R-:W-:Y:S05]  /*b3d0*/  @!P0 BRA `(.L_x_32) ;  /* 0x0000003800188947 */ /* 0x000fea0003800000 */
[----:B------:R0:W-:Y:S04]  /*b3e0*/  STL [R1+0x628], R43 ;  /* 0x0006282b01007387 */ /* 0x0001e80000100800 */
[----:B0-----:R-:W4:Y:S04]  /*b3f0*/  LDL.LU R43, [R1] ;  /* 0x00000000012b7983 */ /* 0x001f280000300800 */
[----:B------:R0:W-:Y:S04]  /*b400*/  STL [R1+0x624], R44 ;  /* 0x0006242c01007387 */ /* 0x0001e80000100800 */
[----:B0-----:R-:W5:Y:S04]  /*b410*/  LDL.LU R44, [R1+0x4] ;  /* 0x00000400012c7983 */ /* 0x001f680000300800 */
[----:B------:R0:W-:Y:S04]  /*b420*/  STL [R1+0x620], R45 ;  /* 0x0006202d01007387 */ /* 0x0001e80000100800 */
[----:B0-----:R-:W2:Y:S04]  /*b430*/  LDL.LU R45, [R1+0x8] ;  /* 0x00000800012d7983 */ /* 0x001ea80000300800 */
[----:B------:R0:W-:Y:S04]  /*b440*/  STL [R1+0x61c], R46 ;  /* 0x00061c2e01007387 */ /* 0x0001e80000100800 */
[----:B0-----:R-:W3:Y:S04]  /*b450*/  LDL.LU R46, [R1+0xc] ;  /* 0x00000c00012e7983 */ /* 0x001ee80000300800 */
        /* <DEDUP_REMOVED lines=140> */
[----:B------:R-:W3:Y:S04]  /*bd20*/  LDL.LU R0, [R1+0x204] ;  /* 0x0002040001007983 */ /* 0x000ee80000300800 */
[----:B------:R-:W3:Y:S04]  /*bd30*/  LDL.LU R2, [R1+0x1b0] ;  /* 0x0001b00001027983 */ /* 0x000ee80000300800 */
[----:B------:R-:W3:Y:S04]  /*bd40*/  LDL.LU R3, [R1+0x208] ;  /* 0x0002080001037983 */ /* 0x000ee80000300800 */
        /* <DEDUP_REMOVED lines=65> */
[----:B0-----:R-:W3:Y:S01]  /*c160*/  LDL.LU R149, [R1+0x130] ;  /* 0x0001300001957983 */ /* 0x001ee20000300800 */
[----:B----4-:R-:W-:-:S03]  /*c170*/  FADD R4, R43, R4 ;  /* 0x000000042b047221 */ /* 0x010fc60000000000 */
[----:B------:R0:W-:Y:S01]  /*c180*/  STL [R1+0x47c], R150 ;  /* 0x00047c9601007387 */ /* 0x0001e20000100800 */
[----:B-----5:R-:W-:Y:S01]  /*c190*/  FADD R5, R44, R5 ;  /* 0x000000052c057221 */ /* 0x020fe20000000000 */
[----:B--2---:R-:W-:Y:S01]  /*c1a0*/  FADD R6, R45, R6 ;  /* 0x000000062d067221 */ /* 0x004fe20000000000 */
[----:B---3--:R-:W-:Y:S01]  /*c1b0*/  FADD R7, R46, R7 ;  /* 0x000000072e077221 */ /* 0x008fe20000000000 */
[----:B------:R-:W-:Y:S01]  /*c1c0*/  FADD R8, R47, R8 ;  /* 0x000000082f087221 */ /* 0x000fe20000000000 */
[----:B0-----:R-:W2:Y:S04]  /*c1d0*/  LDL.LU R150, [R1+0x12c] ;  /* 0x00012c0001967983 */ /* 0x001ea80000300800 */
[----:B------:R0:W-:Y:S01]  /*c1e0*/  STL [R1+0x478], R151 ;  /* 0x0004789701007387 */ /* 0x0001e20000100800 */
[----:B------:R-:W-:Y:S01]  /*c1f0*/  FADD R9, R48, R9 ;  /* 0x0000000930097221 */ /* 0x000fe20000000000 */
[----:B------:R-:W-:Y:S01]  /*c200*/  FADD R10, R49, R10 ;  /* 0x0000000a310a7221 */ /* 0x000fe20000000000 */
[----:B------:R-:W-:Y:S01]  /*c210*/  FADD R11, R50, R11 ;  /* 0x0000000b320b7221 */ /* 0x000fe20000000000 */
[----:B0-----:R-:W3:Y:S04]  /*c220*/  LDL.LU R151, [R1+0x128] ;  /* 0x0001280001977983 */ /* 0x001ee80000300800 */
[----:B------:R-:W4:Y:S04]  /*c230*/  LDL.LU R43, [R1+0x628] ;  /* 0x00062800012b7983 */ /* 0x000f280000300800 */
[----:B------:R-:W5:Y:S04]  /*c240*/  LDL.LU R44, [R1+0x624] ;  /* 0x00062400012c7983 */ /* 0x000f680000300800 */
[----:B------:R-:W4:Y:S04]  /*c250*/  LDL.LU R45, [R1+0x620] ;  /* 0x00062000012d7983 */ /* 0x000f280000300800 */
[----:B------:R-:W5:Y:S01]  /*c260*/  LDL.LU R46, [R1+0x61c] ;  /* 0x00061c00012e7983 */ /* 0x000f620000300800 */
[----:B------:R-:W-:-:S03]  /*c270*/  FADD R12, R51, R12 ;  /* 0x0000000c330c7221 */ /* 0x000fc60000000000 */
[----:B------:R-:W4:Y:S01]  /*c280*/  LDL.LU R47, [R1+0x618] ;  /* 0x00061800012f7983 */ /* 0x000f220000300800 */
[----:B------:R-:W-:-:S03]  /*c290*/  FADD R13, R52, R13 ;  /* 0x0000000d340d7221 */ /* 0x000fc60000000000 */
        /* <DEDUP_REMOVED lines=134> */
[----:B------:R-:W4:Y:S04]  /*cb00*/  LDL.LU R115, [R1+0x508] ;  /* 0x0005080001737983 */ /* 0x000f280000300800 */
[----:B------:R-:W4:Y:S01]  /*cb10*/  LDL.LU R116, [R1+0x504] ;  /* 0x0005040001747983 */ /* 0x000f220000300800 */
[----:B------:R-:W-:Y:S01]  /*cb20*/  FADD R3, R2, R3 ;  /* 0x0000000302037221 */ /* 0x000fe20000000000 */
[----:B------:R-:W-:Y:S01]  /*cb30*/  FADD R237, R120, R237 ;  /* 0x000000ed78ed7221 */ /* 0x000fe20000000000 */
[----:B------:R-:W-:Y:S01]  /*cb40*/  FADD R236, R121, R236 ;  /* 0x000000ec79ec7221 */ /* 0x000fe20000000000 */
[----:B------:R-:W5:Y:S01]  /*cb50*/  LDL.LU R117, [R1+0x1b4] ;  /* 0x0001b40001757983 */ /* 0x000f620000300800 */
[----:B------:R-:W-:Y:S01]  /*cb60*/  FADD R235, R122, R235 ;  /* 0x000000eb7aeb7221 */ /* 0x000fe20000000000 */
[----:B------:R-:W-:Y:S01]  /*cb70*/  FADD R234, R123, R234 ;  /* 0x000000ea7bea7221 */ /* 0x000fe20000000000 */
[----:B------:R-:W-:Y:S01]  /*cb80*/  FADD R233, R124, R233 ;  /* 0x000000e97ce97221 */ /* 0x000fe20000000000 */
[----:B------:R0:W-:Y:S01]  /*cb90*/  STL [R1+0x200], R118 ;  /* 0x0002007601007387 */ /* 0x0001e20000100800 */
        /* <DEDUP_REMOVED lines=11> */
[----:B0-----:R-:W4:Y:S01]  /*cc50*/  LDL.LU R118, [R1+0x1b8] ;  /* 0x0001b80001767983 */ /* 0x001f220000300800 */
[----:B------:R-:W-:Y:S01]  /*cc60*/  FADD R217, R140, R217 ;  /* 0x000000d98cd97221 */ /* 0x000fe20000000000 */
[----:B------:R-:W-:Y:S01]  /*cc70*/  FADD R223, R134, R223 ;  /* 0x000000df86df7221 */ /* 0x000fe20000000000 */
[----:B------:R-:W-:Y:S01]  /*cc80*/  FADD R216, R141, R216 ;  /* 0x000000d88dd87221 */ /* 0x000fe20000000000 */
[----:B------:R0:W-:Y:S01]  /*cc90*/  STL [R1+0x208], R3 ;  /* 0x0002080301007387 */ /* 0x0001e20000100800 */
[----:B------:R-:W-:Y:S01]  /*cca0*/  FADD R222, R135, R222 ;  /* 0x000000de87de7221 */ /* 0x000fe20000000000 */
[----:B------:R-:W-:Y:S01]  /*ccb0*/  FADD R215, R142, R215 ;  /* 0x000000d78ed77221 */ /* 0x000fe20000000000 */
[----:B------:R-:W-:Y:S01]  /*ccc0*/  FADD R221, R136, R221 ;  /* 0x000000dd88dd7221 */ /* 0x000fe20000000000 */
[----:B-1----:R-:W4:Y:S01]  /*ccd0*/  LDL.LU R0, [R1+0x210] ;  /* 0x0002100001007983 */ /* 0x002f220000300800 */
[----:B------:R-:W-:Y:S01]  /*cce0*/  FADD R214, R143, R214 ;  /* 0x000000d68fd67221 */ /* 0x000fe20000000000 */
[----:B------:R-:W-:Y:S01]  /*ccf0*/  FADD R220, R137, R220 ;  /* 0x000000dc89dc7221 */ /* 0x000fe20000000000 */
[----:B------:R-:W-:Y:S01]  /*cd00*/  FADD R213, R144, R213 ;  /* 0x000000d590d57221 */ /* 0x000fe20000000000 */
[----:B------:R-:W4:Y:S01]  /*cd10*/  LDL.LU R119, [R1+0x1bc] ;  /* 0x0001bc0001777983 */ /* 0x000f220000300800 */
[----:B------:R-:W-:Y:S01]  /*cd20*/  FADD R219, R138, R219 ;  /* 0x000000db8adb7221 */ /* 0x000fe20000000000 */
[----:B------:R-:W-:Y:S01]  /*cd30*/  FADD R212, R145, R212 ;  /* 0x000000d491d47221 */ /* 0x000fe20000000000 */
[----:B------:R-:W-:Y:S01]  /*cd40*/  FADD R218, R139, R218 ;  /* 0x000000da8bda7221 */ /* 0x000fe20000000000 */
[----:B------:R-:W4:Y:S01]  /*cd50*/  LDL.LU R2, [R1+0x214] ;  /* 0x0002140001027983 */ /* 0x000f220000300800 */
[----:B------:R-:W-:Y:S01]  /*cd60*/  FADD R211, R146, R211 ;  /* 0x000000d392d37221 */ /* 0x000fe20000000000 */
[----:B---3--:R-:W-:Y:S01]  /*cd70*/  FADD R206, R151, R206 ;  /* 0x000000ce97ce7221 */ /* 0x008fe20000000000 */
[----:B------:R-:W-:Y:S01]  /*cd80*/  FADD R210, R147, R210 ;  /* 0x000000d293d27221 */ /* 0x000fe20000000000 */
[----:B------:R-:W3:Y:S01]  /*cd90*/  LDL.LU R120, [R1+0x1c0] ;  /* 0x0001c00001787983 */ /* 0x000ee20000300800 */
[----:B--2---:R-:W-:Y:S01]  /*cda0*/  FADD R207, R150, R207 ;  /* 0x000000cf96cf7221 */ /* 0x004fe20000000000 */
[----:B------:R-:W-:-:S02]  /*cdb0*/  FADD R209, R148, R209 ;  /* 0x000000d194d17221 */ /* 0x000fc40000000000 */
[----:B0-----:R-:W3:Y:S04]  /*cdc0*/  LDL.LU R3, [R1+0x218] ;  /* 0x0002180001037983 */ /* 0x001ee80000300800 */
[----:B------:R-:W2:Y:S04]  /*cdd0*/  LDL.LU R121, [R1+0x1c4] ;  /* 0x0001c40001797983 */ /* 0x000ea80000300800 */
        /* <DEDUP_REMOVED lines=28> */
[----:B------:R-:W2:Y:S01]  /*cfa0*/  LDL.LU R148, [R1+0x254] ;  /* 0x0002540001947983 */ /* 0x000ea20000300800 */
[----:B-----5:R-:W-:-:S03]  /*cfb0*/  FADD R149, R117, R149 ;  /* 0x0000009575957221 */ /* 0x020fc60000000000 */
[----:B------:R-:W5:Y:S04]  /*cfc0*/  LDL.LU R117, [R1+0x500] ;  /* 0x0005000001757983 */ /* 0x000f680000300800 */
[----:B------:R0:W-:Y:S04]  /*cfd0*/  STL [R1+0x20c], R149 ;  /* 0x00020c9501007387 */ /* 0x0001e80000100800 */
[----:B0-----:R-:W5:Y:S01]  /*cfe0*/  LDL.LU R149, [R1+0x258] ;  /* 0x0002580001957983 */ /* 0x001f620000300800 */
[----:B----4-:R-:W-:-:S03]  /*cff0*/  FADD R0, R118, R0 ;  /* 0x0000000076007221 */ /* 0x010fc60000000000 */
[----:B------:R-:W4:Y:S01]  /*d000*/  LDL.LU R118, [R1+0x4fc] ;  /* 0x0004fc0001767983 */ /* 0x000f220000300800 */
[----:B------:R-:W-:-:S03]  /*d010*/  FADD R2, R119, R2 ;  /* 0x0000000277027221 */ /* 0x000fc60000000000 */
[----:B------:R0:W-:Y:S01]  /*d020*/  STL [R1+0x210], R0 ;  /* 0x0002100001007387 */ /* 0x0001e20000100800 */
[----:B---3--:R-:W-:-:S03]  /*d030*/  FADD R3, R120, R3 ;  /* 0x0000000378037221 */ /* 0x008fc60000000000 */
[----:B0-----:R-:W3:Y:S04]  /*d040*/  LDL.LU R0, [R1+0x25c] ;  /* 0x00025c0001007983 */ /* 0x001ee80000300800 */
[----:B------:R-:W4:Y:S01]  /*d050*/  LDL.LU R119, [R1+0x4f8] ;  /* 0x0004f80001777983 */ /* 0x000f220000300800 */
[----:B--2---:R-:W-:-:S03]  /*d060*/  FADD R122, R121, R122 ;  /* 0x0000007a797a7221 */ /* 0x004fc60000000000 */
[----:B------:R0:W-:Y:S01]  /*d070*/  STL [R1+0x214], R2 ;  /* 0x0002140201007387 */ /* 0x0001e20000100800 */
[----:B------:R-:W-:-:S03]  /*d080*/  FADD R124, R123, R124 ;  /* 0x0000007c7b7c7221 */ /* 0x000fc60000000000 */
[----:B0-----:R-:W2:Y:S04]  /*d090*/  LDL.LU R2, [R1+0x260] ;  /* 0x0002600001027983 */ /* 0x001ea80000300800 */
[----:B------:R-:W4:Y:S04]  /*d0a0*/  LDL.LU R120, [R1+0x4f4] ;  /* 0x0004f40001787983 */ /* 0x000f280000300800 */
[----:B------:R0:W-:Y:S01]  /*d0b0*/  STL [R1+0x218], R3 ;  /* 0x0002180301007387 */ /* 0x0001e20000100800 */
[----:B------:R-:W-:Y:S01]  /*d0c0*/  FADD R126, R125, R126 ;  /* 0x0000007e7d7e7221 */ /* 0x000fe20000000000 */
[----:B------:R-:W-:-:S02]  /*d0d0*/  FADD R128, R127, R128 ;  /* 0x000000807f807221 */ /* 0x000fc40000000000 */
[----:B0-----:R-:W4:Y:S04]  /*d0e0*/  LDL.LU R3, [R1+0x264] ;  /* 0x0002640001037983 */ /* 0x001f280000300800 */
[----:B------:R-:W4:Y:S04]  /*d0f0*/  LDL.LU R121, [R1+0x4f0] ;  /* 0x0004f00001797983 */ /* 0x000f280000300800 */
[----:B------:R0:W-:Y:S01]  /*d100*/  STL [R1+0x21c], R122 ;  /* 0x00021c7a01007387 */ /* 0x0001e20000100800 */
[----:B------:R-:W-:-:S03]  /*d110*/  FADD R130, R129, R130 ;  /* 0x0000008281827221 */ /* 0x000fc60000000000 */
        /* <DEDUP_REMOVED lines=42> */
[----:B------:R0:W-:Y:S04]  /*d3c0*/  STL [R1+0x248], R145 ;  /* 0x0002489101007387 */ /* 0x0001e80000100800 */
[----:B0-----:R-:W4:Y:S04]  /*d3d0*/  LDL.LU R145, [R1+0x27c] ;  /* 0x00027c0001917983 */ /* 0x001f280000300800 */
[----:B------:R-:W4:Y:S04]  /*d3e0*/  LDL.LU R139, [R1+0x4a8] ;  /* 0x0004a800018b7983 */ /* 0x000f280000300800 */
[----:B------:R0:W-:Y:S04]  /*d3f0*/  STL [R1+0x24c], R146 ;  /* 0x00024c9201007387 */ /* 0x0001e80000100800 */
[----:B0-----:R-:W4:Y:S04]  /*d400*/  LDL.LU R146, [R1+0x280] ;  /* 0x0002800001927983 */ /* 0x001f280000300800 */
[----:B------:R0:W-:Y:S01]  /*d410*/  STL [R1+0x250], R147 ;  /* 0x0002509301007387 */ /* 0x0001e20000100800 */
[----:B-----5:R-:W-:-:S03]  /*d420*/  FADD R149, R24, R149 ;  /* 0x0000009518957221 */ /* 0x020fc60000000000 */
[----:B0-----:R-:W5:Y:S04]  /*d430*/  LDL.LU R147, [R1+0x284] ;  /* 0x0002840001937983 */ /* 0x001f680000300800 */
[----:B------:R0:W-:Y:S04]  /*d440*/  STL [R1+0x254], R148 ;  /* 0x0002549401007387 */ /* 0x0001e80000100800 */
[----:B0-----:R-:W5:Y:S04]  /*d450*/  LDL.LU R148, [R1+0x288] ;  /* 0x0002880001947983 */ /* 0x001f680000300800 */
[----:B------:R0:W-:Y:S04]  /*d460*/  STL [R1+0x258], R149 ;  /* 0x0002589501007387 */ /* 0x0001e80000100800 */
[----:B0-----:R-:W5:Y:S04]  /*d470*/  LDL.LU R149, [R1+0x28c] ;  /* 0x00028c0001957983 */ /* 0x001f680000300800 */
[----:B------:R-:W5:Y:S04]  /*d480*/  LDL.LU R150, [R1+0x290] ;  /* 0x0002900001967983 */ /* 0x000f680000300800 */
[----:B------:R-:W5:Y:S01]  /*d490*/  LDL.LU R151, [R1+0x294] ;  /* 0x0002940001977983 */ /* 0x000f620000300800 */
[----:B---3--:R-:W-:Y:S01]  /*d4a0*/  FADD R0, R25, R0 ;  /* 0x0000000019007221 */ /* 0x008fe20000000000 */
[----:B--2---:R-:W-:-:S04]  /*d4b0*/  FADD R2, R26, R2 ;  /* 0x000000021a027221 */ /* 0x004fc80000000000 */
[----:B------:R0:W-:Y:S01]  /*d4c0*/  STL [R1+0x25c], R0 ;  /* 0x00025c0001007387 */ /* 0x0001e20000100800 */
[----:B----4-:R-:W-:-:S03]  /*d4d0*/  FADD R3, R27, R3 ;  /* 0x000000031b037221 */ /* 0x010fc60000000000 */
[----:B------:R-:W2:Y:S04]  /*d4e0*/  LDL.LU R27, [R1+0x2c8] ;  /* 0x0002c800011b7983 */ /* 0x000ea80000300800 */
[----:B------:R1:W-:Y:S04]  /*d4f0*/  STL [R1+0x260], R2 ;  /* 0x0002600201007387 */ /* 0x0003e80000100800 */
[----:B------:R-:W3:Y:S04]  /*d500*/  LDL.LU R26, [R1+0x2cc] ;  /* 0x0002cc00011a7983 */ /* 0x000ee80000300800 */
[----:B------:R-:W4:Y:S04]  /*d510*/  LDL.LU R25, [R1+0x2d0] ;  /* 0x0002d00001197983 */ /* 0x000f280000300800 */
[----:B------:R1:W-:Y:S04]  /*d520*/  STL [R1+0x264], R3 ;  /* 0x0002640301007387 */ /* 0x0003e80000100800 */
[----:B------:R-:W4:Y:S04]  /*d530*/  LDL.LU R24, [R1+0x2d4] ;  /* 0x0002d40001187983 */ /* 0x000f280000300800 */
[----:B0-----:R-:W4:Y:S04]  /*d540*/  LDL.LU R0, [R1+0x2d8] ;  /* 0x0002d80001007983 */ /* 0x001f280000300800 */
[----:B-1----:R-:W4:Y:S04]  /*d550*/  LDL.LU R2, [R1+0x2dc] ;  /* 0x0002dc0001027983 */ /* 0x002f280000300800 */
[----:B------:R-:W4:Y:S01]  /*d560*/  LDL.LU R3, [R1+0x2e0] ;  /* 0x0002e00001037983 */ /* 0x000f220000300800 */
[----:B------:R-:W-:-:S05]  /*d570*/  FADD R140, R28, R140 ;  /* 0x0000008c1c8c7221 */ /* 0x000fca0000000000 */
[----:B------:R0:W-:Y:S04]  /*d580*/  STL [R1+0x268], R140 ;  /* 0x0002688c01007387 */ /* 0x0001e80000100800 */
[----:B0-----:R-:W4:Y:S01]  /*d590*/  LDL.LU R140, [R1+0x4a4] ;  /* 0x0004a400018c7983 */ /* 0x001f220000300800 */
[----:B------:R-:W-:-:S03]  /*d5a0*/  FADD R141, R29, R141 ;  /* 0x0000008d1d8d7221 */ /* 0x000fc60000000000 */
[----:B------:R-:W4:Y:S04]  /*d5b0*/  LDL.LU R28, [R1+0x2c4] ;  /* 0x0002c400011c7983 */ /* 0x000f280000300800 */
        /* <DEDUP_REMOVED lines=20> */
[----:B------:R0:W-:Y:S01]  /*d700*/  STL [R1+0x280], R146 ;  /* 0x0002809201007387 */ /* 0x0001e20000100800 */
[----:B-----5:R-:W-:-:S03]  /*d710*/  FADD R147, R35, R147 ;  /* 0x0000009323937221 */ /* 0x020fc60000000000 */
[----:B0-----:R-:W5:Y:S04]  /*d720*/  LDL.LU R146, [R1+0x48c] ;  /* 0x00048c0001927983 */ /* 0x001f680000300800 */
[----:B------:R-:W5:Y:S04]  /*d730*/  LDL.LU R34, [R1+0x2ac] ;  /* 0x0002ac0001227983 */ /* 0x000f680000300800 */
[----:B------:R0:W-:Y:S01]  /*d740*/  STL [R1+0x284], R147 ;  /* 0x0002849301007387 */ /* 0x0001e20000100800 */
[----:B------:R-:W-:-:S03]  /*d750*/  FADD R148, R36, R148 ;  /* 0x0000009424947221 */ /* 0x000fc60000000000 */
[----:B0-----:R-:W5:Y:S04]  /*d760*/  LDL.LU R147, [R1+0x488] ;  /* 0x0004880001937983 */ /* 0x001f680000300800 */
[----:B------:R-:W5:Y:S01]  /*d770*/  LDL.LU R35, [R1+0x2a8] ;  /* 0x0002a80001237983 */ /* 0x000f620000300800 */
[----:B------:R-:W-:-:S03]  /*d780*/  FADD R149, R37, R149 ;  /* 0x0000009525957221 */ /* 0x000fc60000000000 */
[----:B------:R0:W-:Y:S01]  /*d790*/  STL [R1+0x288], R148 ;  /* 0x0002889401007387 */ /* 0x0001e20000100800 */
[----:B------:R-:W-:Y:S01]  /*d7a0*/  FADD R150, R38, R150 ;  /* 0x0000009626967221 */ /* 0x000fe20000000000 */
[----:B------:R-:W-:Y:S02]  /*d7b0*/  FADD R151, R39, R151 ;  /* 0x0000009727977221 */ /* 0x000fe40000000000 */
[----:B0-----:R-:W5:Y:S04]  /*d7c0*/  LDL.LU R148, [R1+0x484] ;  /* 0x0004840001947983 */ /* 0x001f680000300800 */
[----:B------:R-:W5:Y:S04]  /*d7d0*/  LDL.LU R36, [R1+0x2a4] ;  /* 0x0002a40001247983 */ /* 0x000f680000300800 */
[----:B------:R0:W-:Y:S04]  /*d7e0*/  STL [R1+0x28c], R149 ;  /* 0x00028c9501007387 */ /* 0x0001e80000100800 */
[----:B0-----:R-:W5:Y:S04]  /*d7f0*/  LDL.LU R149, [R1+0x480] ;  /* 0x0004800001957983 */ /* 0x001f680000300800 */
[----:B------:R-:W5:Y:S04]  /*d800*/  LDL.LU R37, [R1+0x2a0] ;  /* 0x0002a00001257983 */ /* 0x000f680000300800 */
[----:B------:R0:W-:Y:S04]  /*d810*/  STL [R1+0x290], R150 ;  /* 0x0002909601007387 */ /* 0x0001e80000100800 */
[----:B0-----:R-:W5:Y:S04]  /*d820*/  LDL.LU R150, [R1+0x47c] ;  /* 0x00047c0001967983 */ /* 0x001f680000300800 */
[----:B------:R-:W5:Y:S04]  /*d830*/  LDL.LU R38, [R1+0x29c] ;  /* 0x00029c0001267983 */ /* 0x000f680000300800 */
[----:B------:R0:W-:Y:S04]  /*d840*/  STL [R1+0x294], R151 ;  /* 0x0002949701007387 */ /* 0x0001e80000100800 */
[----:B0-----:R-:W5:Y:S04]  /*d850*/  LDL.LU R151, [R1+0x478] ;  /* 0x0004780001977983 */ /* 0x001f680000300800 */
[----:B------:R-:W5:Y:S01]  /*d860*/  LDL.LU R39, [R1+0x298] ;  /* 0x0002980001277983 */ /* 0x000f620000300800 */
[----:B--2---:R-:W-:Y:S01]  /*d870*/  FADD R27, R52, R27 ;  /* 0x0000001b341b7221 */ /* 0x004fe20000000000 */
[----:B---3--:R-:W-:Y:S01]  /*d880*/  FADD R26, R53, R26 ;  /* 0x0000001a351a7221 */ /* 0x008fe20000000000 */
[----:B----4-:R-:W-:Y:S01]  /*d890*/  FADD R25, R54, R25 ;  /* 0x0000001936197221 */ /* 0x010fe20000000000 */
[----:B------:R-:W-:Y:S01]  /*d8a0*/  FADD R24, R55, R24 ;  /* 0x0000001837187221 */ /* 0x000fe20000000000 */
        /* <DEDUP_REMOVED lines=9> */
[----:B-----5:R-:W-:Y:S01]  /*d940*/  FADD R34, R45, R34 ;  /* 0x000000222d227221 */ /* 0x020fe20000000000 */
[----:B------:R-:W-:Y:S01]  /*d950*/  FADD R35, R44, R35 ;  /* 0x000000232c237221 */ /* 0x000fe20000000000 */
[----:B------:R-:W-:Y:S01]  /*d960*/  FADD R36, R43, R36 ;  /* 0x000000242b247221 */ /* 0x000fe20000000000 */
[----:B------:R-:W-:Y:S01]  /*d970*/  FADD R37, R42, R37 ;  /* 0x000000252a257221 */ /* 0x000fe20000000000 */
[----:B------:R-:W-:Y:S01]  /*d980*/  FADD R38, R41, R38 ;  /* 0x0000002629267221 */ /* 0x000fe20000000000 */
[----:B------:R-:W-:-:S05]  /*d990*/  FADD R39, R40, R39 ;  /* 0x0000002728277221 */ /* 0x000fca0000000000 */
[----:B------:R0:W-:Y:S04]  /*d9a0*/  STL [R1+0x298], R39 ;  /* 0x0002982701007387 */ /* 0x0001e80000100800 */
        /* <DEDUP_REMOVED lines=15> */
[----:B------:R-:W5:Y:S04]  /*daa0*/  LDL.LU R51, [R1+0x2e4] ;  /* 0x0002e40001337983 */ /* 0x000f680000300800 */
[----:B------:R5:W-:Y:S04]  /*dab0*/  STL [R1+0x2d8], R0 ;  /* 0x0002d80001007387 */ /* 0x000be80000100800 */
[----:B------:R-:W5:Y:S04]  /*dac0*/  LDL.LU R50, [R1+0x2e8] ;  /* 0x0002e80001327983 */ /* 0x000f680000300800 */
[----:B------:R5:W-:Y:S04]  /*dad0*/  STL [R1+0x2dc], R2 ;  /* 0x0002dc0201007387 */ /* 0x000be80000100800 */
[----:B------:R-:W5:Y:S04]  /*dae0*/  LDL.LU R49, [R1+0x2ec] ;  /* 0x0002ec0001317983 */ /* 0x000f680000300800 */
[----:B------:R5:W-:Y:S04]  /*daf0*/  STL [R1+0x2e0], R3 ;  /* 0x0002e00301007387 */ /* 0x000be80000100800 */
[----:B------:R-:W5:Y:S04]  /*db00*/  LDL.LU R48, [R1+0x2f0] ;  /* 0x0002f00001307983 */ /* 0x000f680000300800 */
        /* <DEDUP_REMOVED lines=8> */
[----:B0-----:R-:W5:Y:S04]  /*db90*/  LDL.LU R39, [R1+0x314] ;  /* 0x0003140001277983 */ /* 0x001f680000300800 */
[----:B-1----:R-:W5:Y:S04]  /*dba0*/  LDL.LU R38, [R1+0x318] ;  /* 0x0003180001267983 */ /* 0x002f680000300800 */
[----:B--2---:R-:W2:Y:S04]  /*dbb0*/  LDL.LU R37, [R1+0x31c] ;  /* 0x00031c0001257983 */ /* 0x004ea80000300800 */
[----:B---3--:R-:W3:Y:S04]  /*dbc0*/  LDL.LU R36, [R1+0x320] ;  /* 0x0003200001247983 */ /* 0x008ee80000300800 */
[----:B----4-:R-:W4:Y:S04]  /*dbd0*/  LDL.LU R35, [R1+0x324] ;  /* 0x0003240001237983 */ /* 0x010f280000300800 */
[----:B-----5:R-:W5:Y:S04]  /*dbe0*/  LDL.LU R34, [R1+0x328] ;  /* 0x0003280001227983 */ /* 0x020f680000300800 */
        /* <DEDUP_REMOVED lines=12> */
[----:B------:R-:W5:Y:S01]  /*dcb0*/  LDL.LU R3, [R1+0x35c] ;  /* 0x00035c0001037983 */ /* 0x000f620000300800 */
[----:B------:R-:W-:Y:S01]  /*dcc0*/  FADD R51, R59, R51 ;  /* 0x000000333b337221 */ /* 0x000fe20000000000 */
[----:B------:R-:W-:-:S04]  /*dcd0*/  FADD R50, R60, R50 ;  /* 0x000000323c327221 */ /* 0x000fc80000000000 */
        /* <DEDUP_REMOVED lines=25> */
[----:B--2---:R-:W-:-:S03]  /*de70*/  FADD R37, R73, R37 ;  /* 0x0000002549257221 */ /* 0x004fc60000000000 */
[----:B------:R2:W-:Y:S01]  /*de80*/  STL [R1+0x318], R38 ;  /* 0x0003182601007387 */ /* 0x0005e20000100800 */
[----:B---3--:R-:W-:-:S03]  /*de90*/  FADD R36, R74, R36 ;  /* 0x000000244a247221 */ /* 0x008fc60000000000 */
[----:B------:R3:W-:Y:S01]  /*dea0*/  STL [R1+0x31c], R37 ;  /* 0x00031c2501007387 */ /* 0x0007e20000100800 */
[----:B----4-:R-:W-:-:S03]  /*deb0*/  FADD R35, R75, R35 ;  /* 0x000000234b237221 */ /* 0x010fc60000000000 */
[----:B------:R4:W-:Y:S01]  /*dec0*/  STL [R1+0x320], R36 ;  /* 0x0003202401007387 */ /* 0x0009e20000100800 */
[----:B-----5:R-:W-:-:S03]  /*ded0*/  FADD R34, R76, R34 ;  /* 0x000000224c227221 */ /* 0x020fc60000000000 */
        /* <DEDUP_REMOVED lines=24> */
[----:B0-----:R-:W5:Y:S01]  /*e060*/  LDL.LU R51, [R1+0x360] ;  /* 0x0003600001337983 */ /* 0x001f620000300800 */
[----:B------:R-:W-:-:S03]  /*e070*/  FADD R3, R89, R3 ;  /* 0x0000000359037221 */ /* 0x000fc60000000000 */
[----:B------:R0:W-:Y:S04]  /*e080*/  STL [R1+0x354], R0 ;  /* 0x0003540001007387 */ /* 0x0001e80000100800 */
[----:B-1----:R-:W5:Y:S04]  /*e090*/  LDL.LU R50, [R1+0x364] ;  /* 0x0003640001327983 */ /* 0x002f680000300800 */
        /* <DEDUP_REMOVED lines=181> */
[----:B------:R-:W-:Y:S01]  /*ebf0*/  FADD R2, R150, R2 ;  /* 0x0000000296027221 */ /* 0x000fe20000000000 */
[----:B------:R-:W-:-:S05]  /*ec00*/  FADD R3, R3, R151 ;  /* 0x0000009703037221 */ /* 0x000fca0000000000 */
[----:B------:R0:W-:Y:S04]  /*ec10*/  STL [R1+0x454], R3 ;  /* 0x0004540301007387 */ /* 0x0001e80000100800 */
[----:B------:R0:W-:Y:S04]  /*ec20*/  STL [R1+0x44c], R0 ;  /* 0x00044c0001007387 */ /* 0x0001e80000100800 */
[----:B------:R0:W-:Y:S02]  /*ec30*/  STL [R1+0x450], R2 ;  /* 0x0004500201007387 */ /* 0x0001e40000100800 */
.L_x_32:
[----:B0-----:R-:W0:Y:S02]  /*ec40*/  LDC R0, c[0x0][0x28c] ;  /* 0x0000a300ff007b82 */ /* 0x001e240000000800 */
[----:B0-----:R-:W-:-:S13]  /*ec50*/  ISETP.GE.AND P0, PT, R0, 0x1, PT ;  /* 0x000000010000780c */ /* 0x001fda0003f06270 */
[----:B------:R-:W-:Y:S05]  /*ec60*/  @!P0 BRA `(.L_x_33) ;  /* 0x0000000000588947 */ /* 0x000fea0003800000 */
[----:B------:R-:W-:-:S06]  /*ec70*/  UISETP.NE.AND UP0, UPT, UR22, 0x3, UPT ;  /* 0x000000031600788c */ /* 0x000fcc000bf05270 */
[----:B------:R-:W-:-:S13]  /*ec80*/  PLOP3.LUT P0, PT, PT, PT, UP0, 0x80, 0x0 ;  /* 0x000000000000781c */ /* 0x000fda0003f0f008 */
[----:B------:R-:W-:Y:S05]  /*ec90*/  @!P0 BRA `(.L_x_34) ;  /* 0x0000000000048947 */ /* 0x000fea0003800000 */
[----:B------:R-:W-:Y:S01]  /*eca0*/  BPT.TRAP 0x1 ;  /* 0x000000040000795c */ /* 0x000fe20000300000 */
.L_x_34:
[----:B------:R-:W4:Y:S04]  /*ecb0*/  LDL R0, [R1+0x458] ;  /* 0x0004580001007983 */ /* 0x000f280000100800 */
[----:B------:R-:W5:Y:S01]  /*ecc0*/  LDL R3, [R1+0x45c] ;  /* 0x00045c0001037983 */ /* 0x000f620000100800 */
[----:B------:R-:W-:Y:S01]  /*ecd0*/  UISETP.LT.AND UP1, UPT, UR12, 0x1, UPT ;  /* 0x000000010c00788c */ /* 0x000fe2000bf21270 */
[----:B----4-:R-:W-:Y:S01]  /*ece0*/  ISETP.NE.AND P0, PT, R0, RZ, PT ;  /* 0x000000ff0000720c */ /* 0x010fe20003f05270 */
[----:B------:R-:W-:-:S12]  /*ecf0*/  IMAD.U32 R0, RZ, RZ, UR15 ;  /* 0x0000000fff007e24 */ /* 0x000fd8000f8e00ff */
[----:B------:R-:W-:-:S05]  /*ed00*/  VOTEU.ANY UP0, P0 ;  /* 0x00000000003f7886 */ /* 0x000fca0000000100 */
[----:B------:R-:W-:-:S04]  /*ed10*/  @UP0 USEL UR6, UR12, 0x1, UP1 ;  /* 0x000000010c060887 */ /* 0x000fc80008800000 */
[----:B------:R-:W-:Y:S02]  /*ed20*/  @UP0 UIADD3 UR6, UR5, UR12, -UR6 ;  /* 0x0000000c05060290 */ /* 0x000fe4000fffe806 */
[----:B------:R-:W-:-:S04]  /*ed30*/  UISETP.GT.U32.AND UP0, UPT, UR13, 0x1, UPT ;  /* 0x000000010d00788c */ /* 0x000fc8000bf04070 */
[----:B------:R-:W-:-:S04]  /*ed40*/  IMAD.U32 R2, RZ, RZ, UR6 ;  /* 0x00000006ff027e24 */ /* 0x000fc8000f8e00ff */
[----:B------:R-:W-:-:S05]  /*ed50*/  @P0 IMAD.SHL.U32 R2, R2, 0x8, RZ ;  /* 0x0000000802020824 */ /* 0x000fca00078e00ff */
[----:B------:R-:W-:-:S04]  /*ed60*/  @P0 LOP3.LUT R2, R2, 0x18, RZ, 0xc0, !PT ;  /* 0x0000001802020812 */ /* 0x000fc800078ec0ff */
[----:B------:R-:W-:-:S04]  /*ed70*/  @P0 IADD3 R0, R0, 0x20, R2 ;  /* 0x0000002000000810 */ /* 0x000fc80007ffe002 */
[----:B-----5:R-:W-:-:S04]  /*ed80*/  @P0 PRMT R0, R3, 0x654, R0 ;  /* 0x0000065403000816 */ /* 0x020fc80000000000 */
[----:B------:R0:W-:Y:S01]  /*ed90*/  @P0 SYNCS.ARRIVE.TRANS64.RED.A1T0 RZ, [R0+URZ], RZ ;  /* 0x000000ff00ff09a7 */ /* 0x0001e2000810043f */
[----:B------:R-:W-:-:S13]  /*eda0*/  PLOP3.LUT P0, PT, PT, PT, UP0, 0x80, 0x0 ;  /* 0x000000000000781c */ /* 0x000fda0003f0f008 */
[----:B0-----:R-:W-:Y:S05]  /*edb0*/  @P0 BRA `(.L_x_33) ;  /* 0x0000000000040947 */ /* 0x001fea0003800000 */
[----:B------:R-:W-:Y:S01]  /*edc0*/  BPT.TRAP 0x1 ;  /* 0x000000040000795c */ /* 0x000fe20000300000 */
.L_x_33:
[----:B------:R-:W4:Y:S01]  /*edd0*/  LDL.LU R26, [R1+0x46c] ;  /* 0x00046c00011a7983 */ /* 0x000f220000300800 */
[----:B------:R-:W0:Y:S01]  /*ede0*/  LDC R3, c[0x0][0x288] ;  /* 0x0000a200ff037b82 */ /* 0x000e220000000800 */
[----:B------:R-:W-:Y:S02]  /*edf0*/  ULDC UR6, c[0x0][0x284] ;  /* 0x0000a10000067ab9 */ /* 0x000fe40000000800 */
[----:B------:R-:W5:Y:S01]  /*ee00*/  LDL.LU R24, [R1+0x468] ;  /* 0x0004680001187983 */ /* 0x000f620000300800 */
[----:B------:R-:W1:Y:S02]  /*ee10*/  S2R R25, SR_TID.X ;  /* 0x0000000000197919 */ /* 0x000e640000002100 */
[----:B-1----:R-:W-:Y:S02]  /*ee20*/  LOP3.LUT R2, R25, 0x3, RZ, 0xc0, !PT ;  /* 0x0000000319027812 */ /* 0x002fe400078ec0ff */
[----:B------:R-:W-:-:S03]  /*ee30*/  SHF.R.U32.HI R32, RZ, 0x7, R25 ;  /* 0x00000007ff207819 */ /* 0x000fc60000011619 */
[----:B0-----:R-:W-:Y:S01]  /*ee40*/  IMAD R2, R2, -0x2, R3 ;  /* 0xfffffffe02027824 */ /* 0x001fe200078e0203 */
[----:B------:R-:W-:-:S05]  /*ee50*/  LOP3.LUT R32, R32, 0x1, RZ, 0xc0, !PT ;  /* 0x0000000120207812 */ /* 0x000fca00078ec0ff */
[----:B------:R-:W-:Y:S02]  /*ee60*/  IMAD.SHL.U32 R33, R32, 0x40, RZ ;  /* 0x0000004020217824 */ /* 0x000fe400078e00ff */
[----:B------:R-:W-:-:S05]  /*ee70*/  IMAD.SHL.U32 R30, R25, 0x2, RZ ;  /* 0x00000002191e7824 */ /* 0x000fca00078e00ff */
[----:B------:R-:W-:Y:S01]  /*ee80*/  LOP3.LUT R30, R30, 0x6, RZ, 0xc0, !PT ;  /* 0x000000061e1e7812 */ /* 0x000fe200078ec0ff */
[----:B------:R-:W-:Y:S02]  /*ee90*/  IMAD.MOV.U32 R39, RZ, RZ, -0x1 ;  /* 0xffffffffff277424 */ /* 0x000fe400078e00ff */
[----:B-----5:R-:W-:-:S05]  /*eea0*/  IMAD.SHL.U32 R0, R24, 0x100, RZ ;  /* 0x0000010018007824 */ /* 0x020fca00078e00ff */
[----:B------:R-:W-:Y:S01]  /*eeb0*/  ISETP.GE.AND P0, PT, R0, R3, PT ;  /* 0x000000030000720c */ /* 0x000fe20003f06270 */
[----:B------:R-:W-:Y:S01]  /*eec0*/  IMAD.IADD R0, R2, 0x1, -R0 ;  /* 0x0000000102007824 */ /* 0x000fe200078e0a00 */
[----:B------:R-:W-:Y:S02]  /*eed0*/  SHF.R.U32.HI R2, RZ, 0x2, R25 ;  /* 0x00000002ff027819 */ /* 0x000fe40000011619 */
[----:B------:R-:W-:Y:S02]  /*eee0*/  LOP3.LUT R3, R25, 0x60, RZ, 0xc0, !PT ;  /* 0x0000006019037812 */ /* 0x000fe400078ec0ff */
[----:B------:R-:W-:Y:S02]  /*eef0*/  LOP3.LUT R2, R2, 0x7, RZ, 0xc0, !PT ;  /* 0x0000000702027812 */ /* 0x000fe400078ec0ff */
[----:B------:R-:W-:Y:S02]  /*ef00*/  SHF.R.U32.HI R3, RZ, 0x1, R3 ;  /* 0x00000001ff037819 */ /* 0x000fe40000011603 */
[----:B------:R-:W-:-:S02]  /*ef10*/  LOP3.LUT R33, R33, 0x40, R2, 0xe2, !PT ;  /* 0x0000004021217812 */ /* 0x000fc400078ee202 */
[----:B------:R-:W-:-:S05]  /*ef20*/  IADD3 R2, RZ, -R3, -R2 ;  /* 0x80000003ff027210 */ /* 0x000fca0007ffe802 */
[----:B------:R-:W-:Y:S02]  /*ef30*/  IMAD R32, R32, -0x40, R2 ;  /* 0xffffffc020207824 */ /* 0x000fe400078e0202 */
[----:B----4-:R-:W-:-:S05]  /*ef40*/  IMAD.SHL.U32 R2, R26, 0x100, RZ ;  /* 0x000001001a027824 */ /* 0x010fca00078e00ff */
[----:B------:R-:W-:Y:S01]  /*ef50*/  ISETP.GE.OR P0, PT, R2, UR6, P0 ;  /* 0x0000000602007c0c */ /* 0x000fe20008706670 */
[----:B------:R-:W-:Y:S01]  /*ef60*/  IMAD.WIDE R34, R26, 0x100, RZ ;  /* 0x000001001a227825 */ /* 0x000fe200078e02ff */
[----:B------:R-:W-:Y:S02]  /*ef70*/  IADD3 R32, -R2, UR6, R32 ;  /* 0x0000000602207c10 */ /* 0x000fe4000fffe120 */
[----:B------:R-:W-:Y:S02]  /*ef80*/  PRMT R30, R30, 0x6540, R24 ;  /* 0x000065401e1e7816 */ /* 0x000fe40000000018 */
[----:B------:R-:W-:-:S07]  /*ef90*/  LOP3.LUT R33, R34, R33, R3, 0xfe, !PT ;  /* 0x0000002122217212 */ /* 0x000fce00078efe03 */
[----:B------:R-:W-:Y:S05]  /*efa0*/  @P0 BRA `(.L_x_35) ;  /* 0x0000012400dc0947 */ /* 0x000fea0003800000 */
[----:B------:R-:W0:Y:S01]  /*efb0*/  LDC.64 R26, c[0x0][0x5c8] ;  /* 0x00017200ff1a7b82 */ /* 0x000e220000000a00 */
[----:B------:R-:W-:Y:S01]  /*efc0*/  USHF.R.S32.HI UR8, URZ, 0x1f, UR14 ;  /* 0x0000001f3f087899 */ /* 0x000fe2000801140e */
[--C-:B------:R-:W-:Y:S01]  /*efd0*/  SHF.R.S32.HI R31, RZ, 0x1f, R30.reuse ;  /* 0x0000001fff1f7819 */ /* 0x100fe2000001141e */
[----:B------:R-:W-:Y:S01]  /*efe0*/  ULDC.64 UR10, c[0x0][0x5d0] ;  /* 0x00017400000a7ab9 */ /* 0x000fe20000000a00 */
[----:B------:R-:W-:Y:S01]  /*eff0*/  BSSY B0, `(.L_x_35) ;  /* 0x0001272000007945 */ /* 0x000fe20003800000 */
[----:B------:R-:W-:Y:S02]  /*f000*/  UIMAD UR6, UR8, UR10, URZ ;  /* 0x0000000a080672a4 */ /* 0x000fe4000f8e023f */
[----:B------:R-:W-:Y:S02]  /*f010*/  IMAD.U32 R24, RZ, RZ, UR10 ;  /* 0x0000000aff187e24 */ /* 0x000fe4000f8e00ff */
[----:B------:R-:W-:Y:S02]  /*f020*/  UIMAD UR6, UR14, UR11, UR6 ;  /* 0x0000000b0e0672a4 */ /* 0x000fe4000f8e0206 */
[----:B------:R-:W-:-:S04]  /*f030*/  IMAD.WIDE.U32 R24, R24, UR14, R30 ;  /* 0x0000000e18187c25 */ /* 0x000fc8000f8e001e */
[----:B------:R-:W-:Y:S01]  /*f040*/  VIADD R25, R25, UR6 ;  /* 0x0000000619197c36 */ /* 0x000fe20008000000 */
[----:B------:R-:W-:Y:S01]  /*f050*/  ULDC.64 UR6, c[0x0][0x5c0] ;  /* 0x0001700000067ab9 */ /* 0x000fe20000000a00 */
[-C--:B0-----:R-:W-:Y:S01]  /*f060*/  IMAD R2, R35, R26.reuse, RZ ;  /* 0x0000001a23027224 */ /* 0x081fe200078e02ff */
[----:B------:R-:W-:Y:S01]  /*f070*/  SHF.L.U64.HI R36, R26, 0x3, R27 ;  /* 0x000000031a247819 */ /* 0x000fe2000001021b */
[----:B------:R-:W-:-:S04]  /*f080*/  IMAD.WIDE.U32 R24, R33, R26, R24 ;  /* 0x0000001a21187225 */ /* 0x000fc800078e0018 */
[----:B------:R-:W-:Y:S01]  /*f090*/  IMAD R2, R33, R27, R2 ;  /* 0x0000001b21027224 */ /* 0x000fe200078e0202 */
[C---:B------:R-:W-:Y:S01]  /*f0a0*/  LEA R28, P2, R26.reuse, R24, 0x7 ;  /* 0x000000181a1c7211 */ /* 0x040fe200078438ff */
[----:B------:R-:W-:Y:S02]  /*f0b0*/  IMAD.SHL.U32 R3, R26, 0x8, RZ ;  /* 0x000000081a037824 */ /* 0x000fe400078e00ff */
[----:B------:R-:W-:Y:S01]  /*f0c0*/  IMAD.IADD R25, R25, 0x1, R2 ;  /* 0x0000000119197824 */ /* 0x000fe200078e0202 */
[C---:B------:R-:W-:Y:S02]  /*f0d0*/  IADD3 R2, P5, R24.reuse, UR6, RZ ;  /* 0x0000000618027c10 */ /* 0x040fe4000ffbe0ff */
[----:B------:R-:W-:Y:S02]  /*f0e0*/  IADD3 R24, P0, P1, R24, UR6, R3 ;  /* 0x0000000618187c10 */ /* 0x000fe4000f91e003 */
[----:B------:R-:W-:Y:S02]  /*f0f0*/  LEA.HI.X R29, R26, R25, R27, 0x7, P2 ;  /* 0x000000191a1d7211 */ /* 0x000fe400010f3c1b */
[----:B------:R-:W-:-:S02]  /*f100*/  IADD3 R26, P2, P3, R28, UR6, R3 ;  /* 0x000000061c1a7c10 */ /* 0x000fc4000fb5e003 */
[----:B------:R-:W-:Y:S02]  /*f110*/  IADD3.X R3, R25, UR7, RZ, P5, !PT ;  /* 0x0000000719037c10 */ /* 0x000fe4000affe4ff */
[----:B------:R-:W-:Y:S02]  /*f120*/  FSETP.NEU.AND P5, PT, RZ, UR21, PT ;  /* 0x00000015ff007c0b */ /* 0x000fe4000bfad000 */
[----:B------:R-:W-:Y:S02]  /*f130*/  IADD3 R28, P6, R28, UR6, RZ ;  /* 0x000000061c1c7c10 */ /* 0x000fe4000ffde0ff */
[--C-:B------:R-:W-:Y:S02]  /*f140*/  IADD3.X R27, R29, UR7, R36.reuse, P2, P3 ;  /* 0x000000071d1b7c10 */ /* 0x100fe400097e6424 */
[----:B------:R-:W-:Y:S02]  /*f150*/  IADD3.X R25, R25, UR7, R36, P0, P1 ;  /* 0x0000000719197c10 */ /* 0x000fe400087e2424 */
[----:B------:R-:W-:-:S05]  /*f160*/  IADD3.X R29, R29, UR7, RZ, P6, !PT ;  /* 0x000000071d1d7c10 */ /* 0x000fca000b7fe4ff */
[----:B------:R-:W-:Y:S05]  /*f170*/  @!P5 BRA `(.L_x_36) ;  /* 0x000000d800fcd947 */ /* 0x000fea0003800000 */
[----:B------:R-:W-:Y:S01]  /*f180*/  ULDC.64 UR6, c[0x0][0x5b8] ;  /* 0x00016e0000067ab9 */ /* 0x000fe20000000a00 */
[----:B------:R-:W-:Y:S01]  /*f190*/  BSSY B1, `(.L_x_37) ;  /* 0x0000013000017945 */ /* 0x000fe20003800000 */
[----:B------:R-:W-:Y:S01]  /*f1a0*/  IMAD.U32 R36, RZ, RZ, UR6 ;  /* 0x00000006ff247e24 */ /* 0x000fe2000f8e00ff */
[----:B------:R-:W-:-:S03]  /*f1b0*/  UIMAD UR6, UR8, UR6, URZ ;  /* 0x00000006080672a4 */ /* 0x000fc6000f8e023f */
[----:B------:R-:W-:Y:S01]  /*f1c0*/  IMAD.WIDE.U32 R30, R36, UR14, R30 ;  /* 0x0000000e241e7c25 */ /* 0x000fe2000f8e001e */
[----:B------:R-:W-:Y:S01]  /*f1d0*/  UIMAD UR6, UR14, UR7, UR6 ;  /* 0x000000070e0672a4 */ /* 0x000fe2000f8e0206 */
[----:B------:R-:W-:Y:S02]  /*f1e0*/  ULDC.64 UR8, c[0x0][0x5a8] ;  /* 0x00016a0000087ab9 */ /* 0x000fe40000000a00 */
[----:B------:R-:W-:-:S03]  /*f1f0*/  IMAD.MOV.U32 R36, RZ, RZ, R30 ;  /* 0x000000ffff247224 */ /* 0x000fc600078e001e */
[----:B------:R-:W-:Y:S01]  /*f200*/  VIADD R37, R31, UR6 ;  /* 0x000000061f257c36 */ /* 0x000fe20008000000 */
[----:B------:R-:W-:Y:S02]  /*f210*/  ULDC.64 UR6, c[0x0][0x5b0] ;  /* 0x00016c0000067ab9 */ /* 0x000fe40000000a00 */
[----:B------:R-:W-:Y:S02]  /*f220*/  IMAD R38, R35, UR6, RZ ;  /* 0x0000000623267c24 */ /* 0x000fe4000f8e02ff */
[----:B------:R-:W-:-:S04]  /*f230*/  IMAD.WIDE.U32 R30, R33, UR6, R36 ;  /* 0x00000006211e7c25 */ /* 0x000fc8000f8e0024 */
[----:B------:R-:W-:Y:S01]  /*f240*/  IMAD R38, R33, UR7, R38 ;  /* 0x0000000721267c24 */ /* 0x000fe2000f8e0226 */
[----:B------:R-:W-:-:S04]  /*f250*/  IADD3 R30, P0, R30, UR8, RZ ;  /* 0x000000081e1e7c10 */ /* 0x000fc8000ff1e0ff */
[--C-:B------:R-:W-:Y:S02]  /*f260*/  IADD3.X R31, R31, UR9, R38.reuse, P0, !PT ;  /* 0x000000091f1f7c10 */ /* 0x100fe400087fe426 */
[----:B------:R-:W-:Y:S02]  /*f270*/  ISETP.GE.AND P0, PT, R32, 0x1, PT ;  /* 0x000000012000780c */ /* 0x000fe40003f06270 */
[----:B------:R-:W-:Y:S02]  /*f280*/  PRMT R38, RZ, 0x7610, R38 ;  /* 0x00007610ff267816 */ /* 0x000fe40000000026 */
[----:B------:R-:W-:-:S13]  /*f290*/  ISETP.LT.OR P1, PT, R0, 0x1, !P0 ;  /* 0x000000010000780c */ /* 0x000fda0004721670 */
[----:B------:R-:W-:Y:S05]  /*f2a0*/  @P1 BRA `(.L_x_38) ;  /* 0x0000000000041947 */ /* 0x000fea0003800000 */
[----:B------:R0:W5:Y:S02]  /*f2b0*/  LDG.E.U8 R38, desc[UR18][R30.64] ;  /* 0x000000121e267981 */ /* 0x000164000c1e1100 */
.L_x_38:
[----:B------:R-:W-:Y:S05]  /*f2c0*/  BSYNC B1 ;  /* 0x0000000000017941 */ /* 0x000fea0003800000 */
.L_x_37:
[----:B-----5:R-:W-:Y:S01]  /*f2d0*/  LOP3.LUT R38, R38, 0xff, RZ, 0xc0, !PT ;  /* 0x000000ff26267812 */ /* 0x020fe200078ec0ff */
[----:B------:R-:W-:Y:S03]  /*f2e0*/  BSSY B1, `(.L_x_39) ;  /* 0x000000b000017945 */ /* 0x000fe60003800000 */
[----:B------:R-:W-:-:S05]  /*f2f0*/  F2FP.F16.E4M3.UNPACK_B R38, R38 ;  /* 0x00000026ff26723e */ /* 0x000fca00020006ff */
[----:B------:R-:W-:-:S05]  /*f300*/  HADD2.F32 R38, -RZ, R38.H0_H0 ;  /* 0x20000026ff267230 */ /* 0x000fca0000004100 */
[----:B------:R-:W-:-:S04]  /*f310*/  FMUL R38, R38, UR21 ;  /* 0x0000001526267c20 */ /* 0x000fc80008400000 */
[----:B------:R-:W-:-:S05]  /*f320*/  FFMA R4, R4, UR20, R38 ;  /* 0x0000001404047c23 */ /* 0x000fca0008000026 */
[----:B------:R-:W-:-:S05]  /*f330*/  F2FP.SATFINITE.E4M3.F32.PACK_AB_MERGE_C R4, RZ, R4, RZ ;  /* 0x00000004ff04723e */ /* 0x000fca00048070ff */
[----:B------:R1:W-:Y:S01]  /*f340*/  @!P1 STG.E.U8 desc[UR18][R2.64], R4 ;  /* 0x0000000402009986 */ /* 0x0003e2000c101112 */
[----:B------:R-:W-:Y:S02]  /*f350*/  ISETP.LT.OR P1, PT, R0, 0x2, !P0 ;  /* 0x000000020000780c */ /* 0x000fe40004721670 */
[----:B-1----:R-:W-:-:S11]  /*f360*/  PRMT R4, RZ, 0x7610, R4 ;  /* 0x00007610ff047816 */ /* 0x002fd60000000004 */
[----:B------:R-:W-:Y:S05]  /*f370*/  @P1 BRA `(.L_x_40) ;  /* 0x0000000000041947 */ /* 0x000fea0003800000 */
[----:B------:R1:W5:Y:S02]  /*f380*/  LDG.E.U8 R4, desc[UR18][R30.64+0x1] ;  /* 0x000001121e047981 */ /* 0x000364000c1e1100 */
.L_x_40:
[----:B------:R-:W-:Y:S05]  /*f390*/  BSYNC B1 ;  /* 0x0000000000017941 */ /* 0x000fea0003800000 */
.L_x_39:
        /* <DEDUP_REMOVED lines=8> */
[----:B------:R-:W-:-:S05]  /*f420*/  IADD3 R4, P1, R33, 0x8, RZ ;  /* 0x0000000821047810 */ /* 0x000fca0007f3e0ff */
[----:B----4-:R-:W-:-:S04]  /*f430*/  IMAD.X R5, RZ, RZ, R35, P1 ;  /* 0x000000ffff057224 */ /* 0x010fc800008e0623 */
[----:B------:R-:W-:-:S04]  /*f440*/  IMAD R5, R5, UR6, RZ ;  /* 0x0000000605057c24 */ /* 0x000fc8000f8e02ff */
[C---:B------:R-:W-:Y:S02]  /*f450*/  IMAD R38, R4.reuse, UR7, R5 ;  /* 0x0000000704267c24 */ /* 0x040fe4000f8e0205 */
[----:B------:R-:W-:-:S03]  /*f460*/  IMAD.WIDE.U32 R4, R4, UR6, R36 ;  /* 0x0000000604047c25 */ /* 0x000fc6000f8e0024 */
[----:B------:R-:W-:-:S04]  /*f470*/  IADD3 R4, P1, R4, UR8, RZ ;  /* 0x0000000804047c10 */ /* 0x000fc8000ff3e0ff */
[--C-:B------:R-:W-:Y:S02]  /*f480*/  IADD3.X R5, R5, UR9, R38.reuse, P1, !PT ;  /* 0x0000000905057c10 */ /* 0x100fe40008ffe426 */
[----:B------:R-:W-:Y:S02]  /*f490*/  ISETP.GE.AND P1, PT, R32, 0x9, PT ;  /* 0x000000092000780c */ /* 0x000fe40003f26270 */
[----:B------:R-:W-:Y:S02]  /*f4a0*/  PRMT R38, RZ, 0x7610, R38 ;  /* 0x00007610ff267816 */ /* 0x000fe40000000026 */
[----:B------:R-:W-:-:S13]  /*f4b0*/  ISETP.LT.OR P2, PT, R0, 0x1, !P1 ;  /* 0x000000010000780c */ /* 0x000fda0004f41670 */
[----:B------:R-:W-:Y:S05]  /*f4c0*/  @P2 BRA `(.L_x_42) ;  /* 0x0000000000042947 */ /* 0x000fea0003800000 */
[----:B------:R4:W5:Y:S02]  /*f4d0*/  LDG.E.U8 R38, desc[UR18][R4.64] ;  /* 0x0000001204267981 */ /* 0x000964000c1e1100 */
.L_x_42:
[----:B------:R-:W-:Y:S05]  /*f4e0*/  BSYNC B1 ;  /* 0x0000000000017941 */ /* 0x000fea0003800000 */
.L_x_41:
        /* <DEDUP_REMOVED lines=9> */
[----:B0-----:R-:W-:-:S11]  /*f580*/  PRMT R6, RZ, 0x7610, R6 ;  /* 0x00007610ff067816 */ /* 0x001fd60000000006 */
[----:B------:R-:W-:Y:S05]  /*f590*/  @P2 BRA `(.L_x_44) ;  /* 0x0000000000042947 */ /* 0x000fea0003800000 */
[----:B------:R0:W5:Y:S02]  /*f5a0*/  LDG.E.U8 R6, desc[UR18][R4.64+0x1] ;  /* 0x0000011204067981 */ /* 0x000164000c1e1100 */
.L_x_44:
[----:B------:R-:W-:Y:S05]  /*f5b0*/  BSYNC B1 ;  /* 0x0000000000017941 */ /* 0x000fea0003800000 */
.L_x_43:
[----:B-----5:R-:W-:Y:S01]  /*f5c0*/  LOP3.LUT R6, R6, 0xff, RZ, 0xc0, !PT ;  /* 0x000000ff06067812 */ /* 0x020fe200078ec0ff */
[----:B------:R-:W-:Y:S01]  /*f5d0*/  BSSY B1, `(.L_x_45) ;  /* 0x000000b000017945 */ /* 0x000fe20003800000 */
[----:B------:R-:W-:Y:S02]  /*f5e0*/  ISETP.LT.OR P3, PT, R0, 0x9, !P0 ;  /* 0x000000090000780c */ /* 0x000fe40004761670 */
[----:B------:R-:W-:-:S05]  /*f5f0*/  F2FP.F16.E4M3.UNPACK_B R6, R6 ;  /* 0x00000006ff06723e */ /* 0x000fca00020006ff */
[----:B------:R-:W-:-:S05]  /*f600*/  HADD2.F32 R6, -RZ, R6.H0_H0 ;  /* 0x20000006ff067230 */ /* 0x000fca0000004100 */
[----:B------:R-:W-:-:S04]  /*f610*/  FMUL R6, R6, UR21 ;  /* 0x0000001506067c20 */ /* 0x000fc80008400000 */
[--C-:B------:R-:W-:Y:S01]  /*f620*/  FFMA R7, R7, UR20, R6.reuse ;  /* 0x0000001407077c23 */ /* 0x100fe20008000006 */
[----:B------:R-:W-:-:S04]  /*f630*/  PRMT R6, RZ, 0x7610, R6 ;  /* 0x00007610ff067816 */ /* 0x000fc80000000006 */
[----:B------:R-:W-:-:S05]  /*f640*/  F2FP.SATFINITE.E4M3.F32.PACK_AB_MERGE_C R7, RZ, R7, RZ ;  /* 0x00000007ff07723e */ /* 0x000fca00048070ff */
[----:B------:R0:W-:Y:S01]  /*f650*/  @!P2 STG.E.U8 desc[UR18][R24.64+0x1], R7 ;  /* 0x000001071800a986 */ /* 0x0001e2000c101112 */
[----:B------:R-:W-:Y:S05]  /*f660*/  @P3 BRA `(.L_x_46) ;  /* 0x0000000000043947 */ /* 0x000fea0003800000 */
[----:B------:R0:W5:Y:S02]  /*f670*/  LDG.E.U8 R6, desc[UR18][R30.64+0x8] ;  /* 0x000008121e067981 */ /* 0x000164000c1e1100 */
.L_x_46:
[----:B------:R-:W-:Y:S05]  /*f680*/  BSYNC B1 ;  /* 0x0000000000017941 */ /* 0x000fea0003800000 */
.L_x_45:
        /* <DEDUP_REMOVED lines=12> */
.L_x_48:
[----:B------:R-:W-:Y:S05]  /*f750*/  BSYNC B1 ;  /* 0x0000000000017941 */ /* 0x000fea0003800000 */
.L_x_47:
        /* <DEDUP_REMOVED lines=12> */
.L_x_50:
[----:B------:R-:W-:Y:S05]  /*f820*/  BSYNC B1 ;  /* 0x0000000000017941 */ /* 0x000fea0003800000 */
.L_x_49:
        /* <DEDUP_REMOVED lines=12> */
.L_x_52:
[----:B------:R-:W-:Y:S05]  /*f8f0*/  BSYNC B1 ;  /* 0x0000000000017941 */ /* 0x000fea0003800000 */
.L_x_51:
        /* <DEDUP_REMOVED lines=12> */
.L_x_54:
[----:B------:R-:W-:Y:S05]  /*f9c0*/  BSYNC B1 ;  /* 0x0000000000017941 */ /* 0x000fea0003800000 */
.L_x_53:
        /* <DEDUP_REMOVED lines=12> */
.L_x_56:
[----:B------:R-:W-:Y:S05]  /*fa90*/  BSYNC B1 ;  /* 0x0000000000017941 */ /* 0x000fea0003800000 */
.L_x_55:
        /* <DEDUP_REMOVED lines=12> */
.L_x_58:
[----:B------:R-:W-:Y:S05]  /*fb60*/  BSYNC B1 ;  /* 0x0000000000017941 */ /* 0x000fea0003800000 */
.L_x_57:
        /* <DEDUP_REMOVED lines=12> */
.L_x_60:
[----:B------:R-:W-:Y:S05]  /*fc30*/  BSYNC B1 ;  /* 0x0000000000017941 */ /* 0x000fea0003800000 */
.L_x_59:
        /* <DEDUP_REMOVED lines=12> */
.L_x_62:
[----:B------:R-:W-:Y:S05]  /*fd00*/  BSYNC B1 ;  /* 0x0000000000017941 */ /* 0x000fea0003800000 */
.L_x_61:
        /* <DEDUP_REMOVED lines=12> */
.L_x_64:
[----:B------:R-:W-:Y:S05]  /*fdd0*/  BSYNC B1 ;  /* 0x0000000000017941 */ /* 0x000fea0003800000 */
.L_x_63:
        /* <DEDUP_REMOVED lines=12> */
.L_x_66:
[----:B------:R-:W-:Y:S05]  /*fea0*/  BSYNC B1 ;  /* 0x0000000000017941 */ /* 0x000fea0003800000 */
.L_x_65:
        /* <DEDUP_REMOVED lines=12> */
.L_x_68:
[----:B------:R-:W-:Y:S05]  /*ff70*/  BSYNC B1 ;  /* 0x0000000000017941 */ /* 0x000fea0003800000 */
.L_x_67:
        /* <DEDUP_REMOVED lines=12> */
.L_x_70:
[----:B------:R-:W-:Y:S05]  /*10040*/  BSYNC B1 ;  /* 0x0000000000017941 */ /* 0x000fea0003800000 */
.L_x_69:
        /* <DEDUP_REMOVED lines=12> */
.L_x_72:
[----:B------:R-:W-:Y:S05]  /*10110*/  BSYNC B1 ;  /* 0x0000000000017941 */ /* 0x000fea0003800000 */
.L_x_71:
        /* <DEDUP_REMOVED lines=12> */
.L_x_74:
[----:B------:R-:W-:Y:S05]  /*101e0*/  BSYNC B1 ;  /* 0x0000000000017941 */ /* 0x000fea0003800000 */
.L_x_73:
        /* <DEDUP_REMOVED lines=12> */
.L_x_76:
[----:B------:R-:W-:Y:S05]  /*102b0*/  BSYNC B1 ;  /* 0x0000000000017941 */ /* 0x000fea0003800000 */
.L_x_75:
        /* <DEDUP_REMOVED lines=12> */
.L_x_78:
[----:B------:R-:W-:Y:S05]  /*10380*/  BSYNC B1 ;  /* 0x0000000000017941 */ /* 0x000fea0003800000 */
.L_x_77:
        /* <DEDUP_REMOVED lines=12> */
.L_x_80:
[----:B------:R-:W-:Y:S05]  /*10450*/  BSYNC B1 ;  /* 0x0000000000017941 */ /* 0x000fea0003800000 */
.L_x_79:
        /* <DEDUP_REMOVED lines=12> */
.L_x_82:
[----:B------:R-:W-:Y:S05]  /*10520*/  BSYNC B1 ;  /* 0x0000000000017941 */ /* 0x000fea0003800000 */
.L_x_81:
        /* <DEDUP_REMOVED lines=12> */
.L_x_84:
[----:B------:R-:W-:Y:S05]  /*105f0*/  BSYNC B1 ;  /* 0x0000000000017941 */ /* 0x000fea0003800000 */
.L_x_83:
        /* <DEDUP_REMOVED lines=12> */
.L_x_86:
[----:B------:R-:W-:Y:S05]  /*106c0*/  BSYNC B1 ;  /* 0x0000000000017941 */ /* 0x000fea0003800000 */
.L_x_85:
        /* <DEDUP_REMOVED lines=12> */
.L_x_88:
[----:B------:R-:W-:Y:S05]  /*10790*/  BSYNC B1 ;  /* 0x0000000000017941 */ /* 0x000fea0003800000 */
.L_x_87:
        /* <DEDUP_REMOVED lines=12> */
.L_x_90:
[----:B------:R-:W-:Y:S05]  /*10860*/  BSYNC B1 ;  /* 0x0000000000017941 */ /* 0x000fea0003800000 */
.L_x_89:
        /* <DEDUP_REMOVED lines=12> */
.L_x_92:
[----:B------:R-:W-:Y:S05]  /*10930*/  BSYNC B1 ;  /* 0x0000000000017941 */ /* 0x000fea0003800000 */
.L_x_91:
        /* <DEDUP_REMOVED lines=12> */
.L_x_94:
[----:B------:R-:W-:Y:S05]  /*10a00*/  BSYNC B1 ;  /* 0x0000000000017941 */ /* 0x000fea0003800000 */
.L_x_93:
        /* <DEDUP_REMOVED lines=12> */
.L_x_96:
[----:B------:R-:W-:Y:S05]  /*10ad0*/  BSYNC B1 ;  /* 0x0000000000017941 */ /* 0x000fea0003800000 */
.L_x_95:
        /* <DEDUP_REMOVED lines=12> */
.L_x_98:
[----:B------:R-:W-:Y:S05]  /*10ba0*/  BSYNC B1 ;  /* 0x0000000000017941 */ /* 0x000fea0003800000 */
.L_x_97:
        /* <DEDUP_REMOVED lines=12> */
.L_x_100:
[----:B------:R-:W-:Y:S05]  /*10c70*/  BSYNC B1 ;  /* 0x0000000000017941 */ /* 0x000fea0003800000 */
.L_x_99:
        /* <DEDUP_REMOVED lines=12> */
.L_x_102:
[----:B------:R-:W-:Y:S05]  /*10d40*/  BSYNC B1 ;  /* 0x0000000000017941 */ /* 0x000fea0003800000 */
.L_x_101:
        /* <DEDUP_REMOVED lines=12> */
.L_x_104:
[----:B------:R-:W-:Y:S05]  /*10e10*/  BSYNC B1 ;  /* 0x0000000000017941 */ /* 0x000fea0003800000 */
.L_x_103:
        /* <DEDUP_REMOVED lines=12> */
.L_x_106:
[----:B------:R-:W-:Y:S05]  /*10ee0*/  BSYNC B1 ;  /* 0x0000000000017941 */ /* 0x000fea0003800000 */
.L_x_105:
        /* <DEDUP_REMOVED lines=12> */
.L_x_108:
[----:B------:R-:W-:Y:S05]  /*10fb0*/  BSYNC B1 ;  /* 0x0000000000017941 */ /* 0x000fea0003800000 */
.L_x_107:
        /* <DEDUP_REMOVED lines=12> */
.L_x_110:
[----:B------:R-:W-:Y:S05]  /*11080*/  BSYNC B1 ;  /* 0x0000000000017941 */ /* 0x000fea0003800000 */
.L_x_109:
        /* <DEDUP_REMOVED lines=12> */
.L_x_112:
[----:B------:R-:W-:Y:S05]  /*11150*/  BSYNC B1 ;  /* 0x0000000000017941 */ /* 0x000fea0003800000 */
.L_x_111:
        /* <DEDUP_REMOVED lines=12> */
.L_x_114:
[----:B------:R-:W-:Y:S05]  /*11220*/  BSYNC B1 ;  /* 0x0000000000017941 */ /* 0x000fea0003800000 */
.L_x_113:
        /* <DEDUP_REMOVED lines=12> */
.L_x_116:
[----:B------:R-:W-:Y:S05]  /*112f0*/  BSYNC B1 ;  /* 0x0000000000017941 */ /* 0x000fea0003800000 */
.L_x_115:
        /* <DEDUP_REMOVED lines=12> */
.L_x_118:
[----:B------:R-:W-:Y:S05]  /*113c0*/  BSYNC B1 ;  /* 0x0000000000017941 */ /* 0x000fea0003800000 */
.L_x_117:
        /* <DEDUP_REMOVED lines=12> */
.L_x_120:
[----:B------:R-:W-:Y:S05]  /*11490*/  BSYNC B1 ;  /* 0x0000000000017941 */ /* 0x000fea0003800000 */
.L_x_119:
        /* <DEDUP_REMOVED lines=12> */
.L_x_122:
[----:B------:R-:W-:Y:S05]  /*11560*/  BSYNC B1 ;  /* 0x0000000000017941 */ /* 0x000fea0003800000 */
.L_x_121:
[----:B-----5:R-:W-:Y:S01]  /*11570*/  LOP3.LUT R6, R6, 0xff, RZ, 0xc0, !PT ;  /* 0x000000ff06067812 */ /* 0x020fe200078ec0ff */
[----:B------:R-:W-:Y:S01]  /*11580*/  BSSY B1, `(.L_x_123) ;  /* 0x000000b000017945 */ /* 0x000fe20003800000 */
[----:B------:R-:W-:Y:S02]  /*11590*/  ISETP.LT.OR P2, PT, R0, 0x52, !P1 ;  /* 0x000000520000780c */ /* 0x000fe40004f41670 */
[----:B------:R-:W-:-:S05]  /*115a0*/  F2FP.F16.E4M3.UNPACK_B R6, R6 ;  /* 0x00000006ff06723e */ /* 0x000fca00020006ff */
[----:B------:R-:W-:-:S05]  /*115b0*/  HADD2.F32 R6, -RZ, R6.H0_H0 ;  /* 0x20000006ff067230 */ /* 0x000fca0000004100 */
[----:B------:R-:W-:-:S04]  /*115c0*/  FMUL R6, R6, UR21 ;  /* 0x0000001506067c20 */ /* 0x000fc80008400000 */
[----:B------:R-:W-:-:S05]  /*115d0*/  FFMA R6, R174, UR20, R6 ;  /* 0x00000014ae067c23 */ /* 0x000fca0008000006 */
[----:B0-----:R-:W-:Y:S02]  /*115e0*/  F2FP.SATFINITE.E4M3.F32.PACK_AB_MERGE_C R7, RZ, R6, RZ ;  /* 0x00000006ff07723e */ /* 0x001fe400048070ff */
[----:B------:R-:W-:-:S03]  /*115f0*/  PRMT R6, RZ, 0x7610, R6 ;  /* 0x00007610ff067816 */ /* 0x000fc60000000006 */
[----:B------:R0:W-:Y:S01]  /*11600*/  @!P3 STG.E.U8 desc[UR18][R24.64+0x50], R7 ;  /* 0x000050071800b986 */ /* 0x0001e2000c101112 */
[----:B------:R-:W-:Y:S05]  /*11610*/  @P2 BRA `(.L_x_124) ;  /* 0x0000000000042947 */ /* 0x000fea0003800000 */
[----:B------:R0:W5:Y:S02]  /*11620*/  LDG.E.U8 R6, desc[UR18][R4.64+0x51] ;  /* 0x0000511204067981 */ /* 0x000164000c1e1100 */
.L_x_124:
[----:B------:R-:W-:Y:S05]  /*11630*/  BSYNC B1 ;  /* 0x0000000000017941 */ /* 0x000fea0003800000 */
.L_x_123:
        /* <DEDUP_REMOVED lines=12> */
.L_x_126:
[----:B------:R-:W-:Y:S05]  /*11700*/  BSYNC B1 ;  /* 0x0000000000017941 */ /* 0x000fea0003800000 */
.L_x_125:
        /* <DEDUP_REMOVED lines=12> */
.L_x_128:
[----:B------:R-:W-:Y:S05]  /*117d0*/  BSYNC B1 ;  /* 0x0000000000017941 */ /* 0x000fea0003800000 */
.L_x_127:
        /* <DEDUP_REMOVED lines=12> */
.L_x_130:
[----:B------:R-:W-:Y:S05]  /*118a0*/  BSYNC B1 ;  /* 0x0000000000017941 */ /* 0x000fea0003800000 */
.L_x_129:
[----:B-----5:R-:W-:Y:S01]  /*118b0*/  LOP3.LUT R6, R6, 0xff, RZ, 0xc0, !PT ;  /* 0x000000ff06067812 */ /* 0x020fe200078ec0ff */
[----:B------:R-:W-:Y:S01]  /*118c0*/  BSSY B1, `(.L_x_131) ;  /* 0x000000b000017945 */ /* 0x000fe20003800000 */
[----:B------:R-:W-:Y:S02]  /*118d0*/  ISETP.LT.OR P2, PT, R0, 0x5a, !P1 ;  /* 0x0000005a0000780c */ /* 0x000fe40004f41670 */
[----:B------:R-:W-:-:S05]  /*118e0*/  F2FP.F16.E4M3.UNPACK_B R6, R6 ;  /* 0x00000006ff06723e */ /* 0x000fca00020006ff */
[----:B------:R-:W-:-:S05]  /*118f0*/  HADD2.F32 R6, -RZ, R6.H0_H0 ;  /* 0x20000006ff067230 */ /* 0x000fca0000004100 */
[----:B0-----:R-:W-:Y:S01]  /*11900*/  FMUL R7, R6, UR21 ;  /* 0x0000001506077c20 */ /* 0x001fe20008400000 */
[----:B------:R-:W-:-:S03]  /*11910*/  PRMT R6, RZ, 0x7610, R6 ;  /* 0x00007610ff067816 */ /* 0x000fc60000000006 */
[----:B------:R-:W-:-:S05]  /*11920*/  FFMA R7, R178, UR20, R7 ;  /* 0x00000014b2077c23 */ /* 0x000fca0008000007 */
[----:B------:R-:W-:-:S05]  /*11930*/  F2FP.SATFINITE.E4M3.F32.PACK_AB_MERGE_C R7, RZ, R7, RZ ;  /* 0x00000007ff07723e */ /* 0x000fca00048070ff */
[----:B------:R0:W-:Y:S01]  /*11940*/  @!P3 STG.E.U8 desc[UR18][R24.64+0x58], R7 ;  /* 0x000058071800b986 */ /* 0x0001e2000c101112 */
[----:B------:R-:W-:Y:S05]  /*11950*/  @P2 BRA `(.L_x_132) ;  /* 0x0000000000042947 */ /* 0x000fea0003800000 */
[----:B------:R0:W5:Y:S02]  /*11960*/  LDG.E.U8 R6, desc[UR18][R4.64+0x59] ;  /* 0x0000591204067981 */ /* 0x000164000c1e1100 */
.L_x_132:
[----:B------:R-:W-:Y:S05]  /*11970*/  BSYNC B1 ;  /* 0x0000000000017941 */ /* 0x000fea0003800000 */
.L_x_131:
        /* <DEDUP_REMOVED lines=12> */
.L_x_134:
[----:B------:R-:W-:Y:S05]  /*11a40*/  BSYNC B1 ;  /* 0x0000000000017941 */ /* 0x000fea0003800000 */
.L_x_133:
        /* <DEDUP_REMOVED lines=12> */
.L_x_136:
[----:B------:R-:W-:Y:S05]  /*11b10*/  BSYNC B1 ;  /* 0x0000000000017941 */ /* 0x000fea0003800000 */
.L_x_135:
        /* <DEDUP_REMOVED lines=12> */
.L_x_138:
[----:B------:R-:W-:Y:S05]  /*11be0*/  BSYNC B1 ;  /* 0x0000000000017941 */ /* 0x000fea0003800000 */
.L_x_137:
        /* <DEDUP_REMOVED lines=12> */
.L_x_140:
[----:B------:R-:W-:Y:S05]  /*11cb0*/  BSYNC B1 ;  /* 0x0000000000017941 */ /* 0x000fea0003800000 */
.L_x_139:
        /* <DEDUP_REMOVED lines=12> */
.L_x_142:
[----:B------:R-:W-:Y:S05]  /*11d80*/  BSYNC B1 ;  /* 0x0000000000017941 */ /* 0x000fea0003800000 */
.L_x_141:
        /* <DEDUP_REMOVED lines=12> */
.L_x_144:
[----:B------:R-:W-:Y:S05]  /*11e50*/  BSYNC B1 ;  /* 0x0000000000017941 */ /* 0x000fea0003800000 */
.L_x_143:
        /* <DEDUP_REMOVED lines=12> */
.L_x_146:
[----:B------:R-:W-:Y:S05]  /*11f20*/  BSYNC B1 ;  /* 0x0000000000017941 */ /* 0x000fea0003800000 */
.L_x_145:
        /* <DEDUP_REMOVED lines=12> */
.L_x_148:
[----:B------:R-:W-:Y:S05]  /*11ff0*/  BSYNC B1 ;  /* 0x0000000000017941 */ /* 0x000fea0003800000 */
.L_x_147:
        /* <DEDUP_REMOVED lines=12> */
.L_x_150:
[----:B------:R-:W-:Y:S05]  /*120c0*/  BSYNC B1 ;  /* 0x0000000000017941 */ /* 0x000fea0003800000 */
.L_x_149:
        /* <DEDUP_REMOVED lines=12> */
.L_x_152:
[----:B------:R-:W-:Y:S05]  /*12190*/  BSYNC B1 ;  /* 0x0000000000017941 */ /* 0x000fea0003800000 */
.L_x_151:
        /* <DEDUP_REMOVED lines=12> */
.L_x_154:
[----:B------:R-:W-:Y:S05]  /*12260*/  BSYNC B1 ;  /* 0x0000000000017941 */ /* 0x000fea0003800000 */
.L_x_153:
        /* <DEDUP_REMOVED lines=12> */
.L_x_156:
[----:B------:R-:W-:Y:S05]  /*12330*/  BSYNC B1 ;  /* 0x0000000000017941 */ /* 0x000fea0003800000 */
.L_x_155:
        /* <DEDUP_REMOVED lines=12> */
.L_x_158:
[----:B------:R-:W-:Y:S05]  /*12400*/  BSYNC B1 ;  /* 0x0000000000017941 */ /* 0x000fea0003800000 */
.L_x_157:
        /* <DEDUP_REMOVED lines=12> */
.L_x_160:
[----:B------:R-:W-:Y:S05]  /*124d0*/  BSYNC B1 ;  /* 0x0000000000017941 */ /* 0x000fea0003800000 */
.L_x_159:
        /* <DEDUP_REMOVED lines=12> */
.L_x_162:
[----:B------:R-:W-:Y:S05]  /*125a0*/  BSYNC B1 ;  /* 0x0000000000017941 */ /* 0x000fea0003800000 */
.L_x_161:
        /* <DEDUP_REMOVED lines=12> */
.L_x_164:
[----:B------:R-:W-:Y:S05]  /*12670*/  BSYNC B1 ;  /* 0x0000000000017941 */ /* 0x000fea0003800000 */
.L_x_163:
        /* <DEDUP_REMOVED lines=12> */
.L_x_166:
[----:B------:R-:W-:Y:S05]  /*12740*/  BSYNC B1 ;  /* 0x0000000000017941 */ /* 0x000fea0003800000 */
.L_x_165:
        /* <DEDUP_REMOVED lines=12> */
.L_x_168:
[----:B------:R-:W-:Y:S05]  /*12810*/  BSYNC B1 ;  /* 0x0000000000017941 */ /* 0x000fea0003800000 */
.L_x_167:
        /* <DEDUP_REMOVED lines=12> */
.L_x_170:
[----:B------:R-:W-:Y:S05]  /*128e0*/  BSYNC B1 ;  /* 0x0000000000017941 */ /* 0x000fea0003800000 */
.L_x_169:
        /* <DEDUP_REMOVED lines=12> */
.L_x_172:
[----:B------:R-:W-:Y:S05]  /*129b0*/  BSYNC B1 ;  /* 0x0000000000017941 */ /* 0x000fea0003800000 */
.L_x_171:
        /* <DEDUP_REMOVED lines=12> */
.L_x_174:
[----:B------:R-:W-:Y:S05]  /*12a80*/  BSYNC B1 ;  /* 0x0000000000017941 */ /* 0x000fea0003800000 */
.L_x_173:
        /* <DEDUP_REMOVED lines=12> */
.L_x_176:
[----:B------:R-:W-:Y:S05]  /*12b50*/  BSYNC B1 ;  /* 0x0000000000017941 */ /* 0x000fea0003800000 */
.L_x_175:
        /* <DEDUP_REMOVED lines=12> */
.L_x_178:
[----:B------:R-:W-:Y:S05]  /*12c20*/  BSYNC B1 ;  /* 0x0000000000017941 */ /* 0x000fea0003800000 */
.L_x_177:
        /* <DEDUP_REMOVED lines=12> */
.L_x_180:
[----:B------:R-:W-:Y:S05]  /*12cf0*/  BSYNC B1 ;  /* 0x0000000000017941 */ /* 0x000fea0003800000 */
.L_x_179:
        /* <DEDUP_REMOVED lines=12> */
.L_x_182:
[----:B------:R-:W-:Y:S05]  /*12dc0*/  BSYNC B1 ;  /* 0x0000000000017941 */ /* 0x000fea0003800000 */
.L_x_181:
        /* <DEDUP_REMOVED lines=12> */
.L_x_184:
[----:B------:R-:W-:Y:S05]  /*12e90*/  BSYNC B1 ;  /* 0x0000000000017941 */ /* 0x000fea0003800000 */
.L_x_183:
        /* <DEDUP_REMOVED lines=12> */
.L_x_186:
[----:B------:R-:W-:Y:S05]  /*12f60*/  BSYNC B1 ;  /* 0x0000000000017941 */ /* 0x000fea0003800000 */
.L_x_185:
        /* <DEDUP_REMOVED lines=12> */
.L_x_188:
[----:B------:R-:W-:Y:S05]  /*13030*/  BSYNC B1 ;  /* 0x0000000000017941 */ /* 0x000fea0003800000 */
.L_x_187:
        /* <DEDUP_REMOVED lines=12> */
.L_x_190:
[----:B------:R-:W-:Y:S05]  /*13100*/  BSYNC B1 ;  /* 0x0000000000017941 */ /* 0x000fea0003800000 */
.L_x_189:
        /* <DEDUP_REMOVED lines=12> */
.L_x_192:
[----:B------:R-:W-:Y:S05]  /*131d0*/  BSYNC B1 ;  /* 0x0000000000017941 */ /* 0x000fea0003800000 */
.L_x_191:
        /* <DEDUP_REMOVED lines=12> */
.L_x_194:
[----:B------:R-:W-:Y:S05]  /*132a0*/  BSYNC B1 ;  /* 0x0000000000017941 */ /* 0x000fea0003800000 */
.L_x_193:
        /* <DEDUP_REMOVED lines=12> */
.L_x_196:
[----:B------:R-:W-:Y:S05]  /*13370*/  BSYNC B1 ;  /* 0x0000000000017941 */ /* 0x000fea0003800000 */
.L_x_195:
        /* <DEDUP_REMOVED lines=12> */
.L_x_198:
[----:B------:R-:W-:Y:S05]  /*13440*/  BSYNC B1 ;  /* 0x0000000000017941 */ /* 0x000fea0003800000 */
.L_x_197:
        /* <DEDUP_REMOVED lines=12> */
.L_x_200:
[----:B------:R-:W-:Y:S05]  /*13510*/  BSYNC B1 ;  /* 0x0000000000017941 */ /* 0x000fea0003800000 */
.L_x_199:
        /* <DEDUP_REMOVED lines=12> */
.L_x_202:
[----:B------:R-:W-:Y:S05]  /*135e0*/  BSYNC B1 ;  /* 0x0000000000017941 */ /* 0x000fea0003800000 */
.L_x_201:
        /* <DEDUP_REMOVED lines=12> */
.L_x_204:
[----:B------:R-:W-:Y:S05]  /*136b0*/  BSYNC B1 ;  /* 0x0000000000017941 */ /* 0x000fea0003800000 */
.L_x_203:
        /* <DEDUP_REMOVED lines=12> */
.L_x_206:
[----:B------:R-:W-:Y:S05]  /*13780*/  BSYNC B1 ;  /* 0x0000000000017941 */ /* 0x000fea0003800000 */
.L_x_205:
        /* <DEDUP_REMOVED lines=12> */
.L_x_208:
[----:B------:R-:W-:Y:S05]  /*13850*/  BSYNC B1 ;  /* 0x0000000000017941 */ /* 0x000fea0003800000 */
.L_x_207:
        /* <DEDUP_REMOVED lines=12> */
.L_x_210:
[----:B------:R-:W-:Y:S05]  /*13920*/  BSYNC B1 ;  /* 0x0000000000017941 */ /* 0x000fea0003800000 */
.L_x_209:
        /* <DEDUP_REMOVED lines=12> */
.L_x_212:
[----:B------:R-:W-:Y:S05]  /*139f0*/  BSYNC B1 ;  /* 0x0000000000017941 */ /* 0x000fea0003800000 */
.L_x_211:
        /* <DEDUP_REMOVED lines=12> */
.L_x_214:
[----:B------:R-:W-:Y:S05]  /*13ac0*/  BSYNC B1 ;  /* 0x0000000000017941 */ /* 0x000fea0003800000 */
.L_x_213:
        /* <DEDUP_REMOVED lines=12> */
.L_x_216:
[----:B------:R-:W-:Y:S05]  /*13b90*/  BSYNC B1 ;  /* 0x0000000000017941 */ /* 0x000fea0003800000 */
.L_x_215:
        /* <DEDUP_REMOVED lines=12> */
.L_x_218:
[----:B------:R-:W-:Y:S05]  /*13c60*/  BSYNC B1 ;  /* 0x0000000000017941 */ /* 0x000fea0003800000 */
.L_x_217:
        /* <DEDUP_REMOVED lines=12> */
.L_x_220:
[----:B------:R-:W-:Y:S05]  /*13d30*/  BSYNC B1 ;  /* 0x0000000000017941 */ /* 0x000fea0003800000 */
.L_x_219:
        /* <DEDUP_REMOVED lines=12> */
.L_x_222:
[----:B------:R-:W-:Y:S05]  /*13e00*/  BSYNC B1 ;  /* 0x0000000000017941 */ /* 0x000fea0003800000 */
.L_x_221:
        /* <DEDUP_REMOVED lines=12> */
.L_x_224:
[----:B------:R-:W-:Y:S05]  /*13ed0*/  BSYNC B1 ;  /* 0x0000000000017941 */ /* 0x000fea0003800000 */
.L_x_223:
        /* <DEDUP_REMOVED lines=12> */
.L_x_226:
[----:B------:R-:W-:Y:S05]  /*13fa0*/  BSYNC B1 ;  /* 0x0000000000017941 */ /* 0x000fea0003800000 */
.L_x_225:
        /* <DEDUP_REMOVED lines=12> */
.L_x_228:
[----:B------:R-:W-:Y:S05]  /*14070*/  BSYNC B1 ;  /* 0x0000000000017941 */ /* 0x000fea0003800000 */
.L_x_227:
        /* <DEDUP_REMOVED lines=12> */
.L_x_230:
[----:B------:R-:W-:Y:S05]  /*14140*/  BSYNC B1 ;  /* 0x0000000000017941 */ /* 0x000fea0003800000 */
.L_x_229:
        /* <DEDUP_REMOVED lines=12> */
.L_x_232:
[----:B------:R-:W-:Y:S05]  /*14210*/  BSYNC B1 ;  /* 0x0000000000017941 */ /* 0x000fea0003800000 */
.L_x_231:
        /* <DEDUP_REMOVED lines=12> */
.L_x_234:
[----:B------:R-:W-:Y:S05]  /*142e0*/  BSYNC B1 ;  /* 0x0000000000017941 */ /* 0x000fea0003800000 */
.L_x_233:
        /* <DEDUP_REMOVED lines=12> */
.L_x_236:
[----:B------:R-:W-:Y:S05]  /*143b0*/  BSYNC B1 ;  /* 0x0000000000017941 */ /* 0x000fea0003800000 */
.L_x_235:
        /* <DEDUP_REMOVED lines=12> */
.L_x_238:
[----:B------:R-:W-:Y:S05]  /*14480*/  BSYNC B1 ;  /* 0x0000000000017941 */ /* 0x000fea0003800000 */
.L_x_237:
        /* <DEDUP_REMOVED lines=12> */
.L_x_240:
[----:B------:R-:W-:Y:S05]  /*14550*/  BSYNC B1 ;  /* 0x0000000000017941 */ /* 0x000fea0003800000 */
.L_x_239:
        /* <DEDUP_REMOVED lines=12> */
.L_x_242:
[----:B------:R-:W-:Y:S05]  /*14620*/  BSYNC B1 ;  /* 0x0000000000017941 */ /* 0x000fea0003800000 */
.L_x_241:
        /* <DEDUP_REMOVED lines=12> */
.L_x_244:
[----:B------:R-:W-:Y:S05]  /*146f0*/  BSYNC B1 ;  /* 0x0000000000017941 */ /* 0x000fea0003800000 */
.L_x_243:
        /* <DEDUP_REMOVED lines=12> */
.L_x_246:
[----:B------:R-:W-:Y:S05]  /*147c0*/  BSYNC B1 ;  /* 0x0000000000017941 */ /* 0x000fea0003800000 */
.L_x_245:
        /* <DEDUP_REMOVED lines=12> */
.L_x_248:
[----:B------:R-:W-:Y:S05]  /*14890*/  BSYNC B1 ;  /* 0x0000000000017941 */ /* 0x000fea0003800000 */
.L_x_247:
        /* <DEDUP_REMOVED lines=12> */
.L_x_250:
[----:B------:R-:W-:Y:S05]  /*14960*/  BSYNC B1 ;  /* 0x0000000000017941 */ /* 0x000fea0003800000 */
.L_x_249:
[----:B0-----:R-:W2:Y:S01]  /*14970*/  LDL.LU R7, [R1+0x200] ;  /* 0x0002000001077983 */ /* 0x001ea20000300800 */
[----:B-----5:R-:W-:Y:S01]  /*14980*/  LOP3.LUT R6, R6, 0xff, RZ, 0xc0, !PT ;  /* 0x000000ff06067812 */ /* 0x020fe200078ec0ff */
[----:B------:R-:W-:Y:S01]  /*14990*/  BSSY B1, `(.L_x_251) ;  /* 0x000000b000017945 */ /* 0x000fe20003800000 */
[----:B------:R-:W-:Y:S02]  /*149a0*/  ISETP.LT.OR P2, PT, R0, 0xd2, !P1 ;  /* 0x000000d20000780c */ /* 0x000fe40004f41670 */
[----:B------:R-:W-:-:S05]  /*149b0*/  F2FP.F16.E4M3.UNPACK_B R6, R6 ;  /* 0x00000006ff06723e */ /* 0x000fca00020006ff */
[----:B------:R-:W-:-:S05]  /*149c0*/  HADD2.F32 R6, -RZ, R6.H0_H0 ;  /* 0x20000006ff067230 */ /* 0x000fca0000004100 */
[----:B------:R-:W-:-:S04]  /*149d0*/  FMUL R6, R6, UR21 ;  /* 0x0000001506067c20 */ /* 0x000fc80008400000 */
[----:B--2---:R-:W-:-:S05]  /*149e0*/  FFMA R6, R7, UR20, R6 ;  /* 0x0000001407067c23 */ /* 0x004fca0008000006 */
[----:B------:R-:W-:Y:S02]  /*149f0*/  F2FP.SATFINITE.E4M3.F32.PACK_AB_MERGE_C R7, RZ, R6, RZ ;  /* 0x00000006ff07723e */ /* 0x000fe400048070ff */
[----:B------:R-:W-:-:S03]  /*14a00*/  PRMT R6, RZ, 0x7610, R6 ;  /* 0x00007610ff067816 */ /* 0x000fc60000000006 */
[----:B------:R0:W-:Y:S01]  /*14a10*/  @!P3 STG.E.U8 desc[UR18][R24.64+0xd0], R7 ;  /* 0x0000d0071800b986 */ /* 0x0001e2000c101112 */
[----:B------:R-:W-:Y:S05]  /*14a20*/  @P2 BRA `(.L_x_252) ;  /* 0x0000000000042947 */ /* 0x000fea0003800000 */
[----:B------:R2:W5:Y:S02]  /*14a30*/  LDG.E.U8 R6, desc[UR18][R4.64+0xd1] ;  /* 0x0000d11204067981 */ /* 0x000564000c1e1100 */
.L_x_252:
[----:B------:R-:W-:Y:S05]  /*14a40*/  BSYNC B1 ;  /* 0x0000000000017941 */ /* 0x000fea0003800000 */
.L_x_251:
[----:B0-----:R-:W3:Y:S01]  /*14a50*/  LDL.LU R7, [R1+0x204] ;  /* 0x0002040001077983 */ /* 0x001ee20000300800 */
[----:B-----5:R-:W-:Y:S01]  /*14a60*/  LOP3.LUT R6, R6, 0xff, RZ, 0xc0, !PT ;  /* 0x000000ff06067812 */ /* 0x020fe200078ec0ff */
[----:B------:R-:W-:Y:S01]  /*14a70*/  BSSY B1, `(.L_x_253) ;  /* 0x000000b000017945 */ /* 0x000fe20003800000 */
[----:B------:R-:W-:Y:S02]  /*14a80*/  ISETP.LT.OR P3, PT, R0, 0xd9, !P0 ;  /* 0x000000d90000780c */ /* 0x000fe40004761670 */
[----:B------:R-:W-:-:S05]  /*14a90*/  F2FP.F16.E4M3.UNPACK_B R6, R6 ;  /* 0x00000006ff06723e */ /* 0x000fca00020006ff */
[----:B------:R-:W-:-:S05]  /*14aa0*/  HADD2.F32 R6, -RZ, R6.H0_H0 ;  /* 0x20000006ff067230 */ /* 0x000fca0000004100 */
[----:B------:R-:W-:-:S04]  /*14ab0*/  FMUL R6, R6, UR21 ;  /* 0x0000001506067c20 */ /* 0x000fc80008400000 */
[----:B---3--:R-:W-:-:S05]  /*14ac0*/  FFMA R6, R7, UR20, R6 ;  /* 0x0000001407067c23 */ /* 0x008fca0008000006 */
[----:B------:R-:W-:Y:S02]  /*14ad0*/  F2FP.SATFINITE.E4M3.F32.PACK_AB_MERGE_C R7, RZ, R6, RZ ;  /* 0x00000006ff07723e */ /* 0x000fe400048070ff */
[----:B------:R-:W-:-:S03]  /*14ae0*/  PRMT R6, RZ, 0x7610, R6 ;  /* 0x00007610ff067816 */ /* 0x000fc60000000006 */
[----:B------:R0:W-:Y:S01]  /*14af0*/  @!P2 STG.E.U8 desc[UR18][R24.64+0xd1], R7 ;  /* 0x0000d1071800a986 */ /* 0x0001e2000c101112 */
[----:B------:R-:W-:Y:S05]  /*14b00*/  @P3 BRA `(.L_x_254) ;  /* 0x0000000000043947 */ /* 0x000fea0003800000 */
[----:B------:R3:W5:Y:S02]  /*14b10*/  LDG.E.U8 R6, desc[UR18][R30.64+0xd8] ;  /* 0x0000d8121e067981 */ /* 0x000764000c1e1100 */
.L_x_254:
[----:B------:R-:W-:Y:S05]  /*14b20*/  BSYNC B1 ;  /* 0x0000000000017941 */ /* 0x000fea0003800000 */
.L_x_253:
        /* <DEDUP_REMOVED lines=13> */
.L_x_256:
[----:B------:R-:W-:Y:S05]  /*14c00*/  BSYNC B1 ;  /* 0x0000000000017941 */ /* 0x000fea0003800000 */
.L_x_255:
        /* <DEDUP_REMOVED lines=13> */
.L_x_258:
[----:B------:R-:W-:Y:S05]  /*14ce0*/  BSYNC B1 ;  /* 0x0000000000017941 */ /* 0x000fea0003800000 */
.L_x_257:
        /* <DEDUP_REMOVED lines=13> */
.L_x_260:
[----:B------:R-:W-:Y:S05]  /*14dc0*/  BSYNC B1 ;  /* 0x0000000000017941 */ /* 0x000fea0003800000 */
.L_x_259:
        /* <DEDUP_REMOVED lines=13> */
.L_x_262:
[----:B------:R-:W-:Y:S05]  /*14ea0*/  BSYNC B1 ;  /* 0x0000000000017941 */ /* 0x000fea0003800000 */
.L_x_261:
        /* <DEDUP_REMOVED lines=13> */
.L_x_264:
[----:B------:R-:W-:Y:S05]  /*14f80*/  BSYNC B1 ;  /* 0x0000000000017941 */ /* 0x000fea0003800000 */
.L_x_263:
        /* <DEDUP_REMOVED lines=13> */
.L_x_266:
[----:B------:R-:W-:Y:S05]  /*15060*/  BSYNC B1 ;  /* 0x0000000000017941 */ /* 0x000fea0003800000 */
.L_x_265:
        /* <DEDUP_REMOVED lines=13> */
.L_x_268:
[----:B------:R-:W-:Y:S05]  /*15140*/  BSYNC B1 ;  /* 0x0000000000017941 */ /* 0x000fea0003800000 */
.L_x_267:
        /* <DEDUP_REMOVED lines=13> */
.L_x_270:
[----:B------:R-:W-:Y:S05]  /*15220*/  BSYNC B1 ;  /* 0x0000000000017941 */ /* 0x000fea0003800000 */
.L_x_269:
        /* <DEDUP_REMOVED lines=13> */
.L_x_272:
[----:B------:R-:W-:Y:S05]  /*15300*/  BSYNC B1 ;  /* 0x0000000000017941 */ /* 0x000fea0003800000 */
.L_x_271:
        /* <DEDUP_REMOVED lines=13> */
.L_x_274:
[----:B------:R-:W-:Y:S05]  /*153e0*/  BSYNC B1 ;  /* 0x0000000000017941 */ /* 0x000fea0003800000 */
.L_x_273:
        /* <DEDUP_REMOVED lines=13> */
.L_x_276:
[----:B------:R-:W-:Y:S05]  /*154c0*/  BSYNC B1 ;  /* 0x0000000000017941 */ /* 0x000fea0003800000 */
.L_x_275:
        /* <DEDUP_REMOVED lines=13> */
.L_x_278:
[----:B------:R-:W-:Y:S05]  /*155a0*/  BSYNC B1 ;  /* 0x0000000000017941 */ /* 0x000fea0003800000 */
.L_x_277:
        /* <DEDUP_REMOVED lines=13> */
.L_x_280:
[----:B------:R-:W-:Y:S05]  /*15680*/  BSYNC B1 ;  /* 0x0000000000017941 */ /* 0x000fea0003800000 */
.L_x_279:
        /* <DEDUP_REMOVED lines=13> */
.L_x_282:
[----:B------:R-:W-:Y:S05]  /*15760*/  BSYNC B1 ;  /* 0x0000000000017941 */ /* 0x000fea0003800000 */
.L_x_281:
        /* <DEDUP_REMOVED lines=13> */
.L_x_284:
[----:B------:R-:W-:Y:S05]  /*15840*/  BSYNC B1 ;  /* 0x0000000000017941 */ /* 0x000fea0003800000 */
.L_x_283:
        /* <DEDUP_REMOVED lines=13> */
.L_x_286:
[----:B------:R-:W-:Y:S05]  /*15920*/  BSYNC B1 ;  /* 0x0000000000017941 */ /* 0x000fea0003800000 */
.L_x_285:
        /* <DEDUP_REMOVED lines=13> */
.L_x_288:
[----:B------:R-:W-:Y:S05]  /*15a00*/  BSYNC B1 ;  /* 0x0000000000017941 */ /* 0x000fea0003800000 */
.L_x_287:
        /* <DEDUP_REMOVED lines=13> */
.L_x_290:
[----:B------:R-:W-:Y:S05]  /*15ae0*/  BSYNC B1 ;  /* 0x0000000000017941 */ /* 0x000fea0003800000 */
.L_x_289:
[----:B0-----:R-:W2:Y:S01]  /*15af0*/  LDL.LU R3, [R1+0x250] ;  /* 0x0002500001037983 */ /* 0x001ea20000300800 */
[----:B-----5:R-:W-:Y:S01]  /*15b00*/  LOP3.LUT R6, R6, 0xff, RZ, 0xc0, !PT ;  /* 0x000000ff06067812 */ /* 0x020fe200078ec0ff */
[----:B------:R-:W-:Y:S01]  /*15b10*/  BSSY B1, `(.L_x_291) ;  /* 0x000000b000017945 */ /* 0x000fe20003800000 */
[----:B------:R-:W-:Y:S02]  /*15b20*/  ISETP.LT.OR P1, PT, R0, 0xfa, !P1 ;  /* 0x000000fa0000780c */ /* 0x000fe40004f21670 */
[----:B------:R-:W-:Y:S02]  /*15b30*/  F2FP.F16.E4M3.UNPACK_B R6, R6 ;  /* 0x00000006ff06723e */ /* 0x000fe400020006ff */
[----:B------:R-:W-:-:S03]  /*15b40*/  PRMT R2, RZ, 0x7610, R2 ;  /* 0x00007610ff027816 */ /* 0x000fc60000000002 */
[----:B------:R-:W-:-:S05]  /*15b50*/  HADD2.F32 R6, -RZ, R6.H0_H0 ;  /* 0x20000006ff067230 */ /* 0x000fca0000004100 */
[----:B------:R-:W-:-:S04]  /*15b60*/  FMUL R6, R6, UR21 ;  /* 0x0000001506067c20 */ /* 0x000fc80008400000 */
[----:B--2---:R-:W-:-:S05]  /*15b70*/  FFMA R6, R3, UR20, R6 ;  /* 0x0000001403067c23 */ /* 0x004fca0008000006 */
[----:B------:R-:W-:-:S05]  /*15b80*/  F2FP.SATFINITE.E4M3.F32.PACK_AB_MERGE_C R3, RZ, R6, RZ ;  /* 0x00000006ff03723e */ /* 0x000fca00048070ff */
[----:B------:R0:W-:Y:S01]  /*15b90*/  @!P2 STG.E.U8 desc[UR18][R24.64+0xf8], R3 ;  /* 0x0000f8031800a986 */ /* 0x0001e2000c101112 */
[----:B------:R-:W-:Y:S05]  /*15ba0*/  @P1 BRA `(.L_x_292) ;  /* 0x0000000000041947 */ /* 0x000fea0003800000 */
[----:B------:R2:W5:Y:S02]  /*15bb0*/  LDG.E.U8 R2, desc[UR18][R4.64+0xf9] ;  /* 0x0000f91204027981 */ /* 0x000564000c1e1100 */
.L_x_292:
[----:B------:R-:W-:Y:S05]  /*15bc0*/  BSYNC B1 ;  /* 0x0000000000017941 */ /* 0x000fea0003800000 */
.L_x_291:
[----:B------:R-:W2:Y:S01]  /*15bd0*/  LDL.LU R7, [R1+0x254] ;  /* 0x0002540001077983 */ /* 0x000ea20000300800 */
[----:B-----5:R-:W-:Y:S01]  /*15be0*/  LOP3.LUT R2, R2, 0xff, RZ, 0xc0, !PT ;  /* 0x000000ff02027812 */ /* 0x020fe200078ec0ff */
[----:B------:R-:W-:Y:S01]  /*15bf0*/  BSSY B1, `(.L_x_293) ;  /* 0x0000013000017945 */ /* 0x000fe20003800000 */
[----:B--234-:R-:W-:Y:S02]  /*15c00*/  IADD3 R5, P0, R33, 0x80, RZ ;  /* 0x0000008021057810 */ /* 0x01cfe40007f1e0ff */
[----:B------:R-:W-:-:S03]  /*15c10*/  F2FP.F16.E4M3.UNPACK_B R2, R2 ;  /* 0x00000002ff02723e */ /* 0x000fc600020006ff */
[----:B0-----:R-:W-:Y:S01]  /*15c20*/  IMAD.X R3, RZ, RZ, R35, P0 ;  /* 0x000000ffff037224 */ /* 0x001fe200000e0623 */
[----:B------:R-:W-:Y:S01]  /*15c30*/  ISETP.GE.AND P0, PT, R32, 0x81, PT ;  /* 0x000000812000780c */ /* 0x000fe20003f06270 */
[----:B------:R-:W-:Y:S02]  /*15c40*/  HADD2.F32 R2, -RZ, R2.H0_H0 ;  /* 0x20000002ff027230 */ /* 0x000fe40000004100 */
[----:B------:R-:W-:Y:S01]  /*15c50*/  IMAD R6, R3, UR6, RZ ;  /* 0x0000000603067c24 */ /* 0x000fe2000f8e02ff */
[----:B------:R-:W-:Y:S02]  /*15c60*/  ISETP.LT.OR P3, PT, R0, 0x1, !P0 ;  /* 0x000000010000780c */ /* 0x000fe40004761670 */
[----:B------:R-:W-:Y:S01]  /*15c70*/  FMUL R4, R2, UR21 ;  /* 0x0000001502047c20 */ /* 0x000fe20008400000 */
[----:B------:R-:W-:-:S04]  /*15c80*/  IMAD.WIDE.U32 R2, R5, UR6, R36 ;  /* 0x0000000605027c25 */ /* 0x000fc8000f8e0024 */
[----:B------:R-:W-:Y:S01]  /*15c90*/  IMAD R5, R5, UR7, R6 ;  /* 0x0000000705057c24 */ /* 0x000fe2000f8e0206 */
[----:B------:R-:W-:-:S04]  /*15ca0*/  IADD3 R2, P2, R2, UR8, RZ ;  /* 0x0000000802027c10 */ /* 0x000fc8000ff5e0ff */
[----:B------:R-:W-:Y:S01]  /*15cb0*/  IADD3.X R3, R3, UR9, R5, P2, !PT ;  /* 0x0000000903037c10 */ /* 0x000fe200097fe405 */
[----:B------:R-:W-:-:S05]  /*15cc0*/  FFMA R4, R7, UR20, R4 ;  /* 0x0000001407047c23 */ /* 0x000fca0008000004 */
[----:B------:R-:W-:Y:S02]  /*15cd0*/  F2FP.SATFINITE.E4M3.F32.PACK_AB_MERGE_C R7, RZ, R4, RZ ;  /* 0x00000004ff07723e */ /* 0x000fe400048070ff */
[----:B------:R-:W-:-:S03]  /*15ce0*/  PRMT R4, RZ, 0x7610, R4 ;  /* 0x00007610ff047816 */ /* 0x000fc60000000004 */
[----:B------:R0:W-:Y:S01]  /*15cf0*/  @!P1 STG.E.U8 desc[UR18][R24.64+0xf9], R7 ;  /* 0x0000f90718009986 */ /* 0x0001e2000c101112 */
[----:B------:R-:W-:Y:S05]  /*15d00*/  @P3 BRA `(.L_x_294) ;  /* 0x0000000000043947 */ /* 0x000fea0003800000 */
[----:B------:R2:W5:Y:S02]  /*15d10*/  LDG.E.U8 R4, desc[UR18][R2.64] ;  /* 0x0000001202047981 */ /* 0x000564000c1e1100 */
.L_x_294:
[----:B------:R-:W-:Y:S05]  /*15d20*/  BSYNC B1 ;  /* 0x0000000000017941 */ /* 0x000fea0003800000 */
.L_x_293:
[----:B------:R-:W3:Y:S01]  /*15d30*/  LDL.LU R5, [R1+0x258] ;  /* 0x0002580001057983 */ /* 0x000ee20000300800 */
        /* <DEDUP_REMOVED lines=12> */
.L_x_296:
[----:B------:R-:W-:Y:S05]  /*15e00*/  BSYNC B1 ;  /* 0x0000000000017941 */ /* 0x000fea0003800000 */
.L_x_295:
[----:B---3--:R-:W3:Y:S01]  /*15e10*/  LDL.LU R5, [R1+0x25c] ;  /* 0x00025c0001057983 */ /* 0x008ee20000300800 */
[----:B-----5:R-:W-:Y:S01]  /*15e20*/  LOP3.LUT R4, R4, 0xff, RZ, 0xc0, !PT ;  /* 0x000000ff04047812 */ /* 0x020fe200078ec0ff */
[----:B------:R-:W-:Y:S01]  /*15e30*/  BSSY B1, `(.L_x_297) ;  /* 0x0000013000017945 */ /* 0x000fe20003800000 */
[----:B------:R-:W-:Y:S02]  /*15e40*/  IADD3 R33, P1, R33, 0x88, RZ ;  /* 0x0000008821217810 */ /* 0x000fe40007f3e0ff */
[----:B------:R-:W-:Y:S02]  /*15e50*/  F2FP.F16.E4M3.UNPACK_B R4, R4 ;  /* 0x00000004ff04723e */ /* 0x000fe400020006ff */
[----:B------:R-:W-:Y:S01]  /*15e60*/  PRMT R6, RZ, 0x7610, R6 ;  /* 0x00007610ff067816 */ /* 0x000fe20000000006 */
[----:B------:R-:W-:Y:S01]  /*15e70*/  IMAD.X R34, RZ, RZ, R35, P1 ;  /* 0x000000ffff227224 */ /* 0x000fe200008e0623 */
[----:B------:R-:W-:Y:S01]  /*15e80*/  ISETP.GE.AND P1, PT, R32, 0x89, PT ;  /* 0x000000892000780c */ /* 0x000fe20003f26270 */
[----:B------:R-:W-:-:S02]  /*15e90*/  HADD2.F32 R4, -RZ, R4.H0_H0 ;  /* 0x20000004ff047230 */ /* 0x000fc40000004100 */
[----:B------:R-:W-:Y:S01]  /*15ea0*/  IMAD R34, R34, UR6, RZ ;  /* 0x0000000622227c24 */ /* 0x000fe2000f8e02ff */
[----:B------:R-:W-:Y:S01]  /*15eb0*/  ISETP.LT.OR P5, PT, R0, 0x1, !P1 ;  /* 0x000000010000780c */ /* 0x000fe20004fa1670 */
[----:B------:R-:W-:-:S04]  /*15ec0*/  IMAD.WIDE.U32 R36, R33, UR6, R36 ;  /* 0x0000000621247c25 */ /* 0x000fc8000f8e0024 */
[----:B------:R-:W-:Y:S01]  /*15ed0*/  FMUL R4, R4, UR21 ;  /* 0x0000001504047c20 */ /* 0x000fe20008400000 */
[----:B------:R-:W-:-:S03]  /*15ee0*/  IMAD R33, R33, UR7, R34 ;  /* 0x0000000721217c24 */ /* 0x000fc6000f8e0222 */
[----:B---3--:R-:W-:Y:S01]  /*15ef0*/  FFMA R5, R5, UR20, R4 ;  /* 0x0000001405057c23 */ /* 0x008fe20008000004 */
[----:B------:R-:W-:-:S04]  /*15f00*/  IADD3 R4, P3, R36, UR8, RZ ;  /* 0x0000000824047c10 */ /* 0x000fc8000ff7e0ff */
[----:B0-----:R-:W-:Y:S02]  /*15f10*/  F2FP.SATFINITE.E4M3.F32.PACK_AB_MERGE_C R7, RZ, R5, RZ ;  /* 0x00000005ff07723e */ /* 0x001fe400048070ff */
[----:B------:R-:W-:-:S03]  /*15f20*/  IADD3.X R5, R37, UR9, R33, P3, !PT ;  /* 0x0000000925057c10 */ /* 0x000fc60009ffe421 */
[----:B------:R0:W-:Y:S01]  /*15f30*/  @!P2 STG.E.U8 desc[UR18][R28.64+0x1], R7 ;  /* 0x000001071c00a986 */ /* 0x0001e2000c101112 */
[----:B------:R-:W-:Y:S05]  /*15f40*/  @P5 BRA `(.L_x_298) ;  /* 0x0000000000045947 */ /* 0x000fea0003800000 */
[----:B------:R3:W5:Y:S02]  /*15f50*/  LDG.E.U8 R6, desc[UR18][R4.64] ;  /* 0x0000001204067981 */ /* 0x000764000c1e1100 */
.L_x_298:
[----:B------:R-:W-:Y:S05]  /*15f60*/  BSYNC B1 ;  /* 0x0000000000017941 */ /* 0x000fea0003800000 */
.L_x_297:
        /* <DEDUP_REMOVED lines=13> */
.L_x_300:
[----:B------:R-:W-:Y:S05]  /*16040*/  BSYNC B1 ;  /* 0x0000000000017941 */ /* 0x000fea0003800000 */
.L_x_299:
        /* <DEDUP_REMOVED lines=13> */
.L_x_302:
[----:B------:R-:W-:Y:S05]  /*16120*/  BSYNC B1 ;  /* 0x0000000000017941 */ /* 0x000fea0003800000 */
.L_x_301:
        /* <DEDUP_REMOVED lines=13> */
.L_x_304:
[----:B------:R-:W-:Y:S05]  /*16200*/  BSYNC B1 ;  /* 0x0000000000017941 */ /* 0x000fea0003800000 */
.L_x_303:
        /* <DEDUP_REMOVED lines=13> */
.L_x_306:
[----:B------:R-:W-:Y:S05]  /*162e0*/  BSYNC B1 ;  /* 0x0000000000017941 */ /* 0x000fea0003800000 */
.L_x_305:
        /* <DEDUP_REMOVED lines=13> */
.L_x_308:
[----:B------:R-:W-:Y:S05]  /*163c0*/  BSYNC B1 ;  /* 0x0000000000017941 */ /* 0x000fea0003800000 */
.L_x_307:
        /* <DEDUP_REMOVED lines=13> */
.L_x_310:
[----:B------:R-:W-:Y:S05]  /*164a0*/  BSYNC B1 ;  /* 0x0000000000017941 */ /* 0x000fea0003800000 */
.L_x_309:
        /* <DEDUP_REMOVED lines=13> */
.L_x_312:
[----:B------:R-:W-:Y:S05]  /*16580*/  BSYNC B1 ;  /* 0x0000000000017941 */ /* 0x000fea0003800000 */
.L_x_311:
        /* <DEDUP_REMOVED lines=13> */
.L_x_314:
[----:B------:R-:W-:Y:S05]  /*16660*/  BSYNC B1 ;  /* 0x0000000000017941 */ /* 0x000fea0003800000 */
.L_x_313:
        /* <DEDUP_REMOVED lines=13> */
.L_x_316:
[----:B------:R-:W-:Y:S05]  /*16740*/  BSYNC B1 ;  /* 0x0000000000017941 */ /* 0x000fea0003800000 */
.L_x_315:
        /* <DEDUP_REMOVED lines=13> */
.L_x_318:
[----:B------:R-:W-:Y:S05]  /*16820*/  BSYNC B1 ;  /* 0x0000000000017941 */ /* 0x000fea0003800000 */
.L_x_317:
        /* <DEDUP_REMOVED lines=13> */
.L_x_320:
[----:B------:R-:W-:Y:S05]  /*16900*/  BSYNC B1 ;  /* 0x0000000000017941 */ /* 0x000fea0003800000 */
.L_x_319:
        /* <DEDUP_REMOVED lines=13> */
.L_x_322:
[----:B------:R-:W-:Y:S05]  /*169e0*/  BSYNC B1 ;  /* 0x0000000000017941 */ /* 0x000fea0003800000 */
.L_x_321:
        /* <DEDUP_REMOVED lines=13> */
.L_x_324:
[----:B------:R-:W-:Y:S05]  /*16ac0*/  BSYNC B1 ;  /* 0x0000000000017941 */ /* 0x000fea0003800000 */
.L_x_323:
        /* <DEDUP_REMOVED lines=13> */
.L_x_326:
[----:B------:R-:W-:Y:S05]  /*16ba0*/  BSYNC B1 ;  /* 0x0000000000017941 */ /* 0x000fea0003800000 */
.L_x_325:
        /* <DEDUP_REMOVED lines=13> */
.L_x_328:
[----:B------:R-:W-:Y:S05]  /*16c80*/  BSYNC B1 ;  /* 0x0000000000017941 */ /* 0x000fea0003800000 */
.L_x_327:
        /* <DEDUP_REMOVED lines=13> */
.L_x_330:
[----:B------:R-:W-:Y:S05]  /*16d60*/  BSYNC B1 ;  /* 0x0000000000017941 */ /* 0x000fea0003800000 */
.L_x_329:
        /* <DEDUP_REMOVED lines=13> */
.L_x_332:
[----:B------:R-:W-:Y:S05]  /*16e40*/  BSYNC B1 ;  /* 0x0000000000017941 */ /* 0x000fea0003800000 */
.L_x_331:
        /* <DEDUP_REMOVED lines=13> */
.L_x_334:
[----:B------:R-:W-:Y:S05]  /*16f20*/  BSYNC B1 ;  /* 0x0000000000017941 */ /* 0x000fea0003800000 */
.L_x_333:
        /* <DEDUP_REMOVED lines=13> */
.L_x_336:
[----:B------:R-:W-:Y:S05]  /*17000*/  BSYNC B1 ;  /* 0x0000000000017941 */ /* 0x000fea0003800000 */
.L_x_335:
        /* <DEDUP_REMOVED lines=13> */
.L_x_338:
[----:B------:R-:W-:Y:S05]  /*170e0*/  BSYNC B1 ;  /* 0x0000000000017941 */ /* 0x000fea0003800000 */
.L_x_337:
        /* <DEDUP_REMOVED lines=13> */
.L_x_340:
[----:B------:R-:W-:Y:S05]  /*171c0*/  BSYNC B1 ;  /* 0x0000000000017941 */ /* 0x000fea0003800000 */
.L_x_339:
        /* <DEDUP_REMOVED lines=13> */
.L_x_342:
[----:B------:R-:W-:Y:S05]  /*172a0*/  BSYNC B1 ;  /* 0x0000000000017941 */ /* 0x000fea0003800000 */
.L_x_341:
        /* <DEDUP_REMOVED lines=13> */
.L_x_344:
[----:B------:R-:W-:Y:S05]  /*17380*/  BSYNC B1 ;  /* 0x0000000000017941 */ /* 0x000fea0003800000 */
.L_x_343:
        /* <DEDUP_REMOVED lines=13> */
.L_x_346:
[----:B------:R-:W-:Y:S05]  /*17460*/  BSYNC B1 ;  /* 0x0000000000017941 */ /* 0x000fea0003800000 */
.L_x_345:
        /* <DEDUP_REMOVED lines=13> */
.L_x_348:
[----:B------:R-:W-:Y:S05]  /*17540*/  BSYNC B1 ;  /* 0x0000000000017941 */ /* 0x000fea0003800000 */
.L_x_347:
        /* <DEDUP_REMOVED lines=13> */
.L_x_350:
[----:B------:R-:W-:Y:S05]  /*17620*/  BSYNC B1 ;  /* 0x0000000000017941 */ /* 0x000fea0003800000 */
.L_x_349:
        /* <DEDUP_REMOVED lines=13> */
.L_x_352:
[----:B------:R-:W-:Y:S05]  /*17700*/  BSYNC B1 ;  /* 0x0000000000017941 */ /* 0x000fea0003800000 */
.L_x_351:
        /* <DEDUP_REMOVED lines=13> */
.L_x_354:
[----:B------:R-:W-:Y:S05]  /*177e0*/  BSYNC B1 ;  /* 0x0000000000017941 */ /* 0x000fea0003800000 */
.L_x_353:
        /* <DEDUP_REMOVED lines=13> */
.L_x_356:
[----:B------:R-:W-:Y:S05]  /*178c0*/  BSYNC B1 ;  /* 0x0000000000017941 */ /* 0x000fea0003800000 */
.L_x_355:
        /* <DEDUP_REMOVED lines=13> */
.L_x_358:
[----:B------:R-:W-:Y:S05]  /*179a0*/  BSYNC B1 ;  /* 0x0000000000017941 */ /* 0x000fea0003800000 */
.L_x_357:
        /* <DEDUP_REMOVED lines=13> */
.L_x_360:
[----:B------:R-:W-:Y:S05]  /*17a80*/  BSYNC B1 ;  /* 0x0000000000017941 */ /* 0x000fea0003800000 */
.L_x_359:
        /* <DEDUP_REMOVED lines=13> */
.L_x_362:
[----:B------:R-:W-:Y:S05]  /*17b60*/  BSYNC B1 ;  /* 0x0000000000017941 */ /* 0x000fea0003800000 */
.L_x_361:
        /* <DEDUP_REMOVED lines=13> */
.L_x_364:
[----:B------:R-:W-:Y:S05]  /*17c40*/  BSYNC B1 ;  /* 0x0000000000017941 */ /* 0x000fea0003800000 */
.L_x_363:
        /* <DEDUP_REMOVED lines=13> */
.L_x_366:
[----:B------:R-:W-:Y:S05]  /*17d20*/  BSYNC B1 ;  /* 0x0000000000017941 */ /* 0x000fea0003800000 */
.L_x_365:
        /* <DEDUP_REMOVED lines=13> */
.L_x_368:
[----:B------:R-:W-:Y:S05]  /*17e00*/  BSYNC B1 ;  /* 0x0000000000017941 */ /* 0x000fea0003800000 */
.L_x_367:
        /* <DEDUP_REMOVED lines=13> */
.L_x_370:
[----:B------:R-:W-:Y:S05]  /*17ee0*/  BSYNC B1 ;  /* 0x0000000000017941 */ /* 0x000fea0003800000 */
.L_x_369:
        /* <DEDUP_REMOVED lines=13> */
.L_x_372:
[----:B------:R-:W-:Y:S05]  /*17fc0*/  BSYNC B1 ;  /* 0x0000000000017941 */ /* 0x000fea0003800000 */
.L_x_371:
        /* <DEDUP_REMOVED lines=13> */
.L_x_374:
[----:B------:R-:W-:Y:S05]  /*180a0*/  BSYNC B1 ;  /* 0x0000000000017941 */ /* 0x000fea0003800000 */
.L_x_373:
        /* <DEDUP_REMOVED lines=13> */
.L_x_376:
[----:B------:R-:W-:Y:S05]  /*18180*/  BSYNC B1 ;  /* 0x0000000000017941 */ /* 0x000fea0003800000 */
.L_x_375:
        /* <DEDUP_REMOVED lines=13> */
.L_x_378:
[----:B------:R-:W-:Y:S05]  /*18260*/  BSYNC B1 ;  /* 0x0000000000017941 */ /* 0x000fea0003800000 */
.L_x_377:
        /* <DEDUP_REMOVED lines=13> */
.L_x_380:
[----:B------:R-:W-:Y:S05]  /*18340*/  BSYNC B1 ;  /* 0x0000000000017941 */ /* 0x000fea0003800000 */
.L_x_379:
        /* <DEDUP_REMOVED lines=13> */
.L_x_382:
[----:B------:R-:W-:Y:S05]  /*18420*/  BSYNC B1 ;  /* 0x0000000000017941 */ /* 0x000fea0003800000 */
.L_x_381:
        /* <DEDUP_REMOVED lines=13> */
.L_x_384:
[----:B------:R-:W-:Y:S05]  /*18500*/  BSYNC B1 ;  /* 0x0000000000017941 */ /* 0x000fea0003800000 */
.L_x_383:
        /* <DEDUP_REMOVED lines=13> */
.L_x_386:
[----:B------:R-:W-:Y:S05]  /*185e0*/  BSYNC B1 ;  /* 0x0000000000017941 */ /* 0x000fea0003800000 */
.L_x_385:
        /* <DEDUP_REMOVED lines=13> */
.L_x_388:
[----:B------:R-:W-:Y:S05]  /*186c0*/  BSYNC B1 ;  /* 0x0000000000017941 */ /* 0x000fea0003800000 */
.L_x_387:
        /* <DEDUP_REMOVED lines=13> */
.L_x_390:
[----:B------:R-:W-:Y:S05]  /*187a0*/  BSYNC B1 ;  /* 0x0000000000017941 */ /* 0x000fea0003800000 */
.L_x_389:
        /* <DEDUP_REMOVED lines=13> */
.L_x_392:
[----:B------:R-:W-:Y:S05]  /*18880*/  BSYNC B1 ;  /* 0x0000000000017941 */ /* 0x000fea0003800000 */
.L_x_391:
        /* <DEDUP_REMOVED lines=13> */
.L_x_394:
[----:B------:R-:W-:Y:S05]  /*18960*/  BSYNC B1 ;  /* 0x0000000000017941 */ /* 0x000fea0003800000 */
.L_x_393:
        /* <DEDUP_REMOVED lines=13> */
.L_x_396:
[----:B------:R-:W-:Y:S05]  /*18a40*/  BSYNC B1 ;  /* 0x0000000000017941 */ /* 0x000fea0003800000 */
.L_x_395:
        /* <DEDUP_REMOVED lines=13> */
.L_x_398:
[----:B------:R-:W-:Y:S05]  /*18b20*/  BSYNC B1 ;  /* 0x0000000000017941 */ /* 0x000fea0003800000 */
.L_x_397:
        /* <DEDUP_REMOVED lines=13> */
.L_x_400:
[----:B------:R-:W-:Y:S05]  /*18c00*/  BSYNC B1 ;  /* 0x0000000000017941 */ /* 0x000fea0003800000 */
.L_x_399:
        /* <DEDUP_REMOVED lines=13> */
.L_x_402:
[----:B------:R-:W-:Y:S05]  /*18ce0*/  BSYNC B1 ;  /* 0x0000000000017941 */ /* 0x000fea0003800000 */
.L_x_401:
        /* <DEDUP_REMOVED lines=13> */
.L_x_404:
[----:B------:R-:W-:Y:S05]  /*18dc0*/  BSYNC B1 ;  /* 0x0000000000017941 */ /* 0x000fea0003800000 */
.L_x_403:
        /* <DEDUP_REMOVED lines=13> */
.L_x_406:
[----:B------:R-:W-:Y:S05]  /*18ea0*/  BSYNC B1 ;  /* 0x0000000000017941 */ /* 0x000fea0003800000 */
.L_x_405:
        /* <DEDUP_REMOVED lines=13> */
.L_x_408:
[----:B------:R-:W-:Y:S05]  /*18f80*/  BSYNC B1 ;  /* 0x0000000000017941 */ /* 0x000fea0003800000 */
.L_x_407:
        /* <DEDUP_REMOVED lines=13> */
.L_x_410:
[----:B------:R-:W-:Y:S05]  /*19060*/  BSYNC B1 ;  /* 0x0000000000017941 */ /* 0x000fea0003800000 */
.L_x_409:
        /* <DEDUP_REMOVED lines=13> */
.L_x_412:
[----:B------:R-:W-:Y:S05]  /*19140*/  BSYNC B1 ;  /* 0x0000000000017941 */ /* 0x000fea0003800000 */
.L_x_411:
        /* <DEDUP_REMOVED lines=13> */
.L_x_414:
[----:B------:R-:W-:Y:S05]  /*19220*/  BSYNC B1 ;  /* 0x0000000000017941 */ /* 0x000fea0003800000 */
.L_x_413:
        /* <DEDUP_REMOVED lines=13> */
.L_x_416:
[----:B------:R-:W-:Y:S05]  /*19300*/  BSYNC B1 ;  /* 0x0000000000017941 */ /* 0x000fea0003800000 */
.L_x_415:
        /* <DEDUP_REMOVED lines=13> */
.L_x_418:
[----:B------:R-:W-:Y:S05]  /*193e0*/  BSYNC B1 ;  /* 0x0000000000017941 */ /* 0x000fea0003800000 */
.L_x_417:
        /* <DEDUP_REMOVED lines=13> */
.L_x_420:
[----:B------:R-:W-:Y:S05]  /*194c0*/  BSYNC B1 ;  /* 0x0000000000017941 */ /* 0x000fea0003800000 */
.L_x_419:
        /* <DEDUP_REMOVED lines=13> */
.L_x_422:
[----:B------:R-:W-:Y:S05]  /*195a0*/  BSYNC B1 ;  /* 0x0000000000017941 */ /* 0x000fea0003800000 */
.L_x_421:
        /* <DEDUP_REMOVED lines=13> */
.L_x_424:
[----:B------:R-:W-:Y:S05]  /*19680*/  BSYNC B1 ;  /* 0x0000000000017941 */ /* 0x000fea0003800000 */
.L_x_423:
        /* <DEDUP_REMOVED lines=13> */
.L_x_426:
[----:B------:R-:W-:Y:S05]  /*19760*/  BSYNC B1 ;  /* 0x0000000000017941 */ /* 0x000fea0003800000 */
.L_x_425:
        /* <DEDUP_REMOVED lines=13> */
.L_x_428:
[----:B------:R-:W-:Y:S05]  /*19840*/  BSYNC B1 ;  /* 0x0000000000017941 */ /* 0x000fea0003800000 */
.L_x_427:
        /* <DEDUP_REMOVED lines=13> */
.L_x_430:
[----:B------:R-:W-:Y:S05]  /*19920*/  BSYNC B1 ;  /* 0x0000000000017941 */ /* 0x000fea0003800000 */
.L_x_429:
        /* <DEDUP_REMOVED lines=13> */
.L_x_432:
[----:B------:R-:W-:Y:S05]  /*19a00*/  BSYNC B1 ;  /* 0x0000000000017941 */ /* 0x000fea0003800000 */
.L_x_431:
        /* <DEDUP_REMOVED lines=13> */
.L_x_434:
[----:B------:R-:W-:Y:S05]  /*19ae0*/  BSYNC B1 ;  /* 0x0000000000017941 */ /* 0x000fea0003800000 */
.L_x_433:
        /* <DEDUP_REMOVED lines=13> */
.L_x_436:
[----:B------:R-:W-:Y:S05]  /*19bc0*/  BSYNC B1 ;  /* 0x0000000000017941 */ /* 0x000fea0003800000 */
.L_x_435:
        /* <DEDUP_REMOVED lines=13> */
.L_x_438:
[----:B------:R-:W-:Y:S05]  /*19ca0*/  BSYNC B1 ;  /* 0x0000000000017941 */ /* 0x000fea0003800000 */
.L_x_437:
        /* <DEDUP_REMOVED lines=13> */
.L_x_440:
[----:B------:R-:W-:Y:S05]  /*19d80*/  BSYNC B1 ;  /* 0x0000000000017941 */ /* 0x000fea0003800000 */
.L_x_439:
        /* <DEDUP_REMOVED lines=13> */
.L_x_442:
[----:B------:R-:W-:Y:S05]  /*19e60*/  BSYNC B1 ;  /* 0x0000000000017941 */ /* 0x000fea0003800000 */
.L_x_441:
        /* <DEDUP_REMOVED lines=13> */
.L_x_444:
[----:B------:R-:W-:Y:S05]  /*19f40*/  BSYNC B1 ;  /* 0x0000000000017941 */ /* 0x000fea0003800000 */
.L_x_443:
        /* <DEDUP_REMOVED lines=13> */
.L_x_446:
[----:B------:R-:W-:Y:S05]  /*1a020*/  BSYNC B1 ;  /* 0x0000000000017941 */ /* 0x000fea0003800000 */
.L_x_445:
        /* <DEDUP_REMOVED lines=13> */
.L_x_448:
[----:B------:R-:W-:Y:S05]  /*1a100*/  BSYNC B1 ;  /* 0x0000000000017941 */ /* 0x000fea0003800000 */
.L_x_447:
        /* <DEDUP_REMOVED lines=13> */
.L_x_450:
[----:B------:R-:W-:Y:S05]  /*1a1e0*/  BSYNC B1 ;  /* 0x0000000000017941 */ /* 0x000fea0003800000 */
.L_x_449:
        /* <DEDUP_REMOVED lines=13> */
.L_x_452:
[----:B------:R-:W-:Y:S05]  /*1a2c0*/  BSYNC B1 ;  /* 0x0000000000017941 */ /* 0x000fea0003800000 */
.L_x_451:
        /* <DEDUP_REMOVED lines=13> */
.L_x_454:
[----:B------:R-:W-:Y:S05]  /*1a3a0*/  BSYNC B1 ;  /* 0x0000000000017941 */ /* 0x000fea0003800000 */
.L_x_453:
        /* <DEDUP_REMOVED lines=13> */
.L_x_456:
[----:B------:R-:W-:Y:S05]  /*1a480*/  BSYNC B1 ;  /* 0x0000000000017941 */ /* 0x000fea0003800000 */
.L_x_455:
        /* <DEDUP_REMOVED lines=13> */
.L_x_458:
[----:B------:R-:W-:Y:S05]  /*1a560*/  BSYNC B1 ;  /* 0x0000000000017941 */ /* 0x000fea0003800000 */
.L_x_457:
        /* <DEDUP_REMOVED lines=13> */
.L_x_460:
[----:B------:R-:W-:Y:S05]  /*1a640*/  BSYNC B1 ;  /* 0x0000000000017941 */ /* 0x000fea0003800000 */
.L_x_459:
        /* <DEDUP_REMOVED lines=13> */
.L_x_462:
[----:B------:R-:W-:Y:S05]  /*1a720*/  BSYNC B1 ;  /* 0x0000000000017941 */ /* 0x000fea0003800000 */
.L_x_461:
        /* <DEDUP_REMOVED lines=13> */
.L_x_464:
[----:B------:R-:W-:Y:S05]  /*1a800*/  BSYNC B1 ;  /* 0x0000000000017941 */ /* 0x000fea0003800000 */
.L_x_463:
        /* <DEDUP_REMOVED lines=13> */
.L_x_466:
[----:B------:R-:W-:Y:S05]  /*1a8e0*/  BSYNC B1 ;  /* 0x0000000000017941 */ /* 0x000fea0003800000 */
.L_x_465:
        /* <DEDUP_REMOVED lines=13> */
.L_x_468:
[----:B------:R-:W-:Y:S05]  /*1a9c0*/  BSYNC B1 ;  /* 0x0000000000017941 */ /* 0x000fea0003800000 */
.L_x_467:
        /* <DEDUP_REMOVED lines=13> */
.L_x_470:
[----:B------:R-:W-:Y:S05]  /*1aaa0*/  BSYNC B1 ;  /* 0x0000000000017941 */ /* 0x000fea0003800000 */
.L_x_469:
        /* <DEDUP_REMOVED lines=13> */
.L_x_472:
[----:B------:R-:W-:Y:S05]  /*1ab80*/  BSYNC B1 ;  /* 0x0000000000017941 */ /* 0x000fea0003800000 */
.L_x_471:
        /* <DEDUP_REMOVED lines=13> */
.L_x_474:
[----:B------:R-:W-:Y:S05]  /*1ac60*/  BSYNC B1 ;  /* 0x0000000000017941 */ /* 0x000fea0003800000 */
.L_x_473:
        /* <DEDUP_REMOVED lines=13> */
.L_x_476:
[----:B------:R-:W-:Y:S05]  /*1ad40*/  BSYNC B1 ;  /* 0x0000000000017941 */ /* 0x000fea0003800000 */
.L_x_475:
        /* <DEDUP_REMOVED lines=13> */
.L_x_478:
[----:B------:R-:W-:Y:S05]  /*1ae20*/  BSYNC B1 ;  /* 0x0000000000017941 */ /* 0x000fea0003800000 */
.L_x_477:
        /* <DEDUP_REMOVED lines=13> */
.L_x_480:
[----:B------:R-:W-:Y:S05]  /*1af00*/  BSYNC B1 ;  /* 0x0000000000017941 */ /* 0x000fea0003800000 */
.L_x_479:
        /* <DEDUP_REMOVED lines=13> */
.L_x_482:
[----:B------:R-:W-:Y:S05]  /*1afe0*/  BSYNC B1 ;  /* 0x0000000000017941 */ /* 0x000fea0003800000 */
.L_x_481:
        /* <DEDUP_REMOVED lines=13> */
.L_x_484:
[----:B------:R-:W-:Y:S05]  /*1b0c0*/  BSYNC B1 ;  /* 0x0000000000017941 */ /* 0x000fea0003800000 */
.L_x_483:
        /* <DEDUP_REMOVED lines=13> */
.L_x_486:
[----:B------:R-:W-:Y:S05]  /*1b1a0*/  BSYNC B1 ;  /* 0x0000000000017941 */ /* 0x000fea0003800000 */
.L_x_485:
        /* <DEDUP_REMOVED lines=13> */
.L_x_488:
[----:B------:R-:W-:Y:S05]  /*1b280*/  BSYNC B1 ;  /* 0x0000000000017941 */ /* 0x000fea0003800000 */
.L_x_487:
        /* <DEDUP_REMOVED lines=13> */
.L_x_490:
[----:B------:R-:W-:Y:S05]  /*1b360*/  BSYNC B1 ;  /* 0x0000000000017941 */ /* 0x000fea0003800000 */
.L_x_489:
        /* <DEDUP_REMOVED lines=13> */
.L_x_492:
[----:B------:R-:W-:Y:S05]  /*1b440*/  BSYNC B1 ;  /* 0x0000000000017941 */ /* 0x000fea0003800000 */
.L_x_491:
        /* <DEDUP_REMOVED lines=13> */
.L_x_494:
[----:B------:R-:W-:Y:S05]  /*1b520*/  BSYNC B1 ;  /* 0x0000000000017941 */ /* 0x000fea0003800000 */
.L_x_493:
        /* <DEDUP_REMOVED lines=13> */
.L_x_496:
[----:B------:R-:W-:Y:S05]  /*1b600*/  BSYNC B1 ;  /* 0x0000000000017941 */ /* 0x000fea0003800000 */
.L_x_495:
        /* <DEDUP_REMOVED lines=13> */
.L_x_498:
[----:B------:R-:W-:Y:S05]  /*1b6e0*/  BSYNC B1 ;  /* 0x0000000000017941 */ /* 0x000fea0003800000 */
.L_x_497:
        /* <DEDUP_REMOVED lines=13> */
.L_x_500:
[----:B------:R-:W-:Y:S05]  /*1b7c0*/  BSYNC B1 ;  /* 0x0000000000017941 */ /* 0x000fea0003800000 */
.L_x_499:
        /* <DEDUP_REMOVED lines=13> */
.L_x_502:
[----:B------:R-:W-:Y:S05]  /*1b8a0*/  BSYNC B1 ;  /* 0x0000000000017941 */ /* 0x000fea0003800000 */
.L_x_501:
        /* <DEDUP_REMOVED lines=13> */
.L_x_504:
[----:B------:R-:W-:Y:S05]  /*1b980*/  BSYNC B1 ;  /* 0x0000000000017941 */ /* 0x000fea0003800000 */
.L_x_503:
        /* <DEDUP_REMOVED lines=13> */
.L_x_506:
[----:B------:R-:W-:Y:S05]  /*1ba60*/  BSYNC B1 ;  /* 0x0000000000017941 */ /* 0x000fea0003800000 */
.L_x_505:
        /* <DEDUP_REMOVED lines=13> */
.L_x_508:
[----:B------:R-:W-:Y:S05]  /*1bb40*/  BSYNC B1 ;  /* 0x0000000000017941 */ /* 0x000fea0003800000 */
.L_x_507:
        /* <DEDUP_REMOVED lines=13> */
.L_x_510:
[----:B------:R-:W-:Y:S05]  /*1bc20*/  BSYNC B1 ;  /* 0x0000000000017941 */ /* 0x000fea0003800000 */
.L_x_509:
        /* <DEDUP_REMOVED lines=13> */
.L_x_512:
[----:B------:R-:W-:Y:S05]  /*1bd00*/  BSYNC B1 ;  /* 0x0000000000017941 */ /* 0x000fea0003800000 */
.L_x_511:
        /* <DEDUP_REMOVED lines=13> */
.L_x_514:
[----:B------:R-:W-:Y:S05]  /*1bde0*/  BSYNC B1 ;  /* 0x0000000000017941 */ /* 0x000fea0003800000 */
.L_x_513:
        /* <DEDUP_REMOVED lines=13> */
.L_x_516:
[----:B------:R-:W-:Y:S05]  /*1bec0*/  BSYNC B1 ;  /* 0x0000000000017941 */ /* 0x000fea0003800000 */
.L_x_515:
        /* <DEDUP_REMOVED lines=13> */
.L_x_518:
[----:B------:R-:W-:Y:S05]  /*1bfa0*/  BSYNC B1 ;  /* 0x0000000000017941 */ /* 0x000fea0003800000 */
.L_x_517:
        /* <DEDUP_REMOVED lines=13> */
.L_x_520:
[----:B------:R-:W-:Y:S05]  /*1c080*/  BSYNC B1 ;  /* 0x0000000000017941 */ /* 0x000fea0003800000 */
.L_x_519:
        /* <DEDUP_REMOVED lines=13> */
.L_x_522:
[----:B------:R-:W-:Y:S05]  /*1c160*/  BSYNC B1 ;  /* 0x0000000000017941 */ /* 0x000fea0003800000 */
.L_x_521:
        /* <DEDUP_REMOVED lines=13> */
.L_x_524:
[----:B------:R-:W-:Y:S05]  /*1c240*/  BSYNC B1 ;  /* 0x0000000000017941 */ /* 0x000fea0003800000 */
.L_x_523:
        /* <DEDUP_REMOVED lines=13> */
.L_x_526:
[----:B------:R-:W-:Y:S05]  /*1c320*/  BSYNC B1 ;  /* 0x0000000000017941 */ /* 0x000fea0003800000 */
.L_x_525:
        /* <DEDUP_REMOVED lines=13> */
.L_x_528:
[----:B------:R-:W-:Y:S05]  /*1c400*/  BSYNC B1 ;  /* 0x0000000000017941 */ /* 0x000fea0003800000 */
.L_x_527:
        /* <DEDUP_REMOVED lines=13> */
.L_x_530:
[----:B------:R-:W-:Y:S05]  /*1c4e0*/  BSYNC B1 ;  /* 0x0000000000017941 */ /* 0x000fea0003800000 */
.L_x_529:
        /* <DEDUP_REMOVED lines=13> */
.L_x_532:
[----:B------:R-:W-:Y:S05]  /*1c5c0*/  BSYNC B1 ;  /* 0x0000000000017941 */ /* 0x000fea0003800000 */
.L_x_531:
        /* <DEDUP_REMOVED lines=13> */
.L_x_534:
[----:B------:R-:W-:Y:S05]  /*1c6a0*/  BSYNC B1 ;  /* 0x0000000000017941 */ /* 0x000fea0003800000 */
.L_x_533:
        /* <DEDUP_REMOVED lines=13> */
.L_x_536:
[----:B------:R-:W-:Y:S05]  /*1c780*/  BSYNC B1 ;  /* 0x0000000000017941 */ /* 0x000fea0003800000 */
.L_x_535:
        /* <DEDUP_REMOVED lines=13> */
.L_x_538:
[----:B------:R-:W-:Y:S05]  /*1c860*/  BSYNC B1 ;  /* 0x0000000000017941 */ /* 0x000fea0003800000 */
.L_x_537:
        /* <DEDUP_REMOVED lines=13> */
.L_x_540:
[----:B------:R-:W-:Y:S05]  /*1c940*/  BSYNC B1 ;  /* 0x0000000000017941 */ /* 0x000fea0003800000 */
.L_x_539:
        /* <DEDUP_REMOVED lines=13> */
.L_x_542:
[----:B------:R-:W-:Y:S05]  /*1ca20*/  BSYNC B1 ;  /* 0x0000000000017941 */ /* 0x000fea0003800000 */
.L_x_541:
        /* <DEDUP_REMOVED lines=13> */
.L_x_544:
[----:B------:R-:W-:Y:S05]  /*1cb00*/  BSYNC B1 ;  /* 0x0000000000017941 */ /* 0x000fea0003800000 */
.L_x_543:
[----:B--234-:R-:W2:Y:S01]  /*1cb10*/  LDL.LU R3, [R1+0x44c] ;  /* 0x00044c0001037983 */ /* 0x01cea20000300800 */
        /* <DEDUP_REMOVED lines=12> */
.L_x_546:
[----:B------:R-:W-:Y:S05]  /*1cbe0*/  BSYNC B1 ;  /* 0x0000000000017941 */ /* 0x000fea0003800000 */
.L_x_545:
[----:B--2---:R-:W2:Y:S01]  /*1cbf0*/  LDL.LU R3, [R1+0x450] ;  /* 0x0004500001037983 */ /* 0x004ea20000300800 */
        /* <DEDUP_REMOVED lines=12> */
.L_x_548:
[----:B------:R-:W-:Y:S05]  /*1ccc0*/  BSYNC B1 ;  /* 0x0000000000017941 */ /* 0x000fea0003800000 */
.L_x_547:
[----:B------:R-:W-:Y:S05]  /*1ccd0*/  @P1 BRA `(.L_x_549) ;  /* 0x00000048008c1947 */ /* 0x000fea0003800000 */
[----:B------:R-:W2:Y:S01]  /*1cce0*/  LDL.LU R2, [R1+0x454] ;  /* 0x0004540001027983 */ /* 0x000ea20000300800 */
[----:B-----5:R-:W-:-:S04]  /*1ccf0*/  LOP3.LUT R0, R0, 0xff, RZ, 0xc0, !PT ;  /* 0x000000ff00007812 */ /* 0x020fc800078ec0ff */
[----:B------:R-:W-:-:S05]  /*1cd00*/  F2FP.F16.E4M3.UNPACK_B R0, R0 ;  /* 0x00000000ff00723e */ /* 0x000fca00020006ff */
[----:B------:R-:W-:-:S05]  /*1cd10*/  HADD2.F32 R0, -RZ, R0.H0_H0 ;  /* 0x20000000ff007230 */ /* 0x000fca0000004100 */
[----:B------:R-:W-:-:S04]  /*1cd20*/  FMUL R0, R0, UR21 ;  /* 0x0000001500007c20 */ /* 0x000fc80008400000 */
[----:B--2---:R-:W-:-:S05]  /*1cd30*/  FFMA R0, R2, UR20, R0 ;  /* 0x0000001402007c23 */ /* 0x004fca0008000000 */
[----:B------:R-:W-:-:S05]  /*1cd40*/  F2FP.SATFINITE.E4M3.F32.PACK_AB_MERGE_C R3, RZ, R0, RZ ;  /* 0x00000000ff03723e */ /* 0x000fca00048070ff */
[----:B------:R2:W-:Y:S01]  /*1cd50*/  STG.E.U8 desc[UR18][R26.64+0xf9], R3 ;  /* 0x0000f9031a007986 */ /* 0x0005e2000c101112 */
[----:B------:R-:W-:Y:S05]  /*1cd60*/  BRA `(.L_x_549) ;  /* 0x0000004800687947 */ /* 0x000fea0003800000 */
.L_x_36:
[----:B------:R-:W-:Y:S01]  /*1cd70*/  ISETP.GE.AND P3, PT, R32, 0x1, PT ;  /* 0x000000012000780c */ /* 0x000fe20003f66270 */
[----:B------:R-:W-:Y:S01]  /*1cd80*/  FMUL R4, R4, UR20 ;  /* 0x0000001404047c20 */ /* 0x000fe20008400000 */
[----:B------:R-:W4:Y:S02]  /*1cd90*/  LDL.LU R35, [R1+0x200] ;  /* 0x0002000001237983 */ /* 0x000f240000300800 */
[----:B------:R-:W-:Y:S02]  /*1cda0*/  ISETP.LT.OR P0, PT, R0, 0x1, !P3 ;  /* 0x000000010000780c */ /* 0x000fe40005f01670 */
[----:B------:R-:W-:Y:S01]  /*1cdb0*/  F2FP.SATFINITE.E4M3.F32.PACK_AB_MERGE_C R4, RZ, R4, RZ ;  /* 0x00000004ff04723e */ /* 0x000fe200048070ff */
[----:B------:R-:W-:Y:S01]  /*1cdc0*/  FMUL R5, R5, UR20 ;  /* 0x0000001405057c20 */ /* 0x000fe20008400000 */
[----:B------:R-:W-:Y:S01]  /*1cdd0*/  ISETP.GE.AND P2, PT, R32, 0x9, PT ;  /* 0x000000092000780c */ /* 0x000fe20003f46270 */
[----:B------:R-:W-:Y:S01]  /*1cde0*/  FMUL R6, R6, UR20 ;  /* 0x0000001406067c20 */ /* 0x000fe20008400000 */
[----:B------:R-:W-:Y:S01]  /*1cdf0*/  FMUL R7, R7, UR20 ;  /* 0x0000001407077c20 */ /* 0x000fe20008400000 */
[----:B------:R-:W-:Y:S01]  /*1ce00*/  ISETP.LT.OR P1, PT, R0, 0x9, !P3 ;  /* 0x000000090000780c */ /* 0x000fe20005f21670 */
[----:B------:R-:W-:Y:S01]  /*1ce10*/  FMUL R8, R8, UR20 ;  /* 0x0000001408087c20 */ /* 0x000fe20008400000 */
[----:B------:R-:W-:Y:S01]  /*1ce20*/  ISETP.LT.OR P5, PT, R0, 0xa, !P3 ;  /* 0x0000000a0000780c */ /* 0x000fe20005fa1670 */
[----:B------:R-:W-:Y:S01]  /*1ce30*/  FMUL R9, R9, UR20 ;  /* 0x0000001409097c20 */ /* 0x000fe20008400000 */
[----:B------:R-:W-:Y:S01]  /*1ce40*/  FMUL R10, R10, UR20 ;  /* 0x000000140a0a7c20 */ /* 0x000fe20008400000 */
[----:B------:R-:W-:Y:S01]  /*1ce50*/  FMUL R11, R11, UR20 ;  /* 0x000000140b0b7c20 */ /* 0x000fe20008400000 */
[----:B------:R-:W-:Y:S01]  /*1ce60*/  @!P0 STG.E.U8 desc[UR18][R2.64], R4 ;  /* 0x0000000402008986 */ /* 0x000fe2000c101112 */
[----:B------:R-:W-:-:S02]  /*1ce70*/  ISETP.LT.OR P0, PT, R0, 0x2, !P3 ;  /* 0x000000020000780c */ /* 0x000fc40005f01670 */
[----:B------:R-:W-:Y:S01]  /*1ce80*/  F2FP.SATFINITE.E4M3.F32.PACK_AB_MERGE_C R5, RZ, R5, RZ ;  /* 0x00000005ff05723e */ /* 0x000fe200048070ff */
[----:B------:R-:W-:Y:S01]  /*1ce90*/  FMUL R12, R12, UR20 ;  /* 0x000000140c0c7c20 */ /* 0x000fe20008400000 */
[----:B------:R-:W-:Y:S01]  /*1cea0*/  F2FP.SATFINITE.E4M3.F32.PACK_AB_MERGE_C R6, RZ, R6, RZ ;  /* 0x00000006ff06723e */ /* 0x000fe200048070ff */
[----:B------:R-:W-:Y:S01]  /*1ceb0*/  FMUL R13, R13, UR20 ;  /* 0x000000140d0d7c20 */ /* 0x000fe20008400000 */
[----:B------:R-:W-:Y:S01]  /*1cec0*/  FMUL R14, R14, UR20 ;  /* 0x000000140e0e7c20 */ /* 0x000fe20008400000 */
[----:B------:R-:W-:Y:S01]  /*1ced0*/  FMUL R15, R15, UR20 ;  /* 0x000000140f0f7c20 */ /* 0x000fe20008400000 */
[----:B------:R-:W-:Y:S01]  /*1cee0*/  FMUL R16, R16, UR20 ;  /* 0x0000001410107c20 */ /* 0x000fe20008400000 */
[----:B------:R-:W-:Y:S01]  /*1cef0*/  FMUL R17, R17, UR20 ;  /* 0x0000001411117c20 */ /* 0x000fe20008400000 */
[----:B------:R-:W-:Y:S01]  /*1cf00*/  FMUL R18, R18, UR20 ;  /* 0x0000001412127c20 */ /* 0x000fe20008400000 */
[----:B------:R-:W-:Y:S01]  /*1cf10*/  FMUL R19, R19, UR20 ;  /* 0x0000001413137c20 */ /* 0x000fe20008400000 */
[----:B------:R-:W-:Y:S01]  /*1cf20*/  FMUL R20, R20, UR20 ;  /* 0x0000001414147c20 */ /* 0x000fe20008400000 */
[----:B------:R0:W-:Y:S01]  /*1cf30*/  @!P0 STG.E.U8 desc[UR18][R2.64+0x1], R5 ;  /* 0x0000010502008986 */ /* 0x0001e2000c101112 */
[----:B------:R-:W-:-:S02]  /*1cf40*/  ISETP.LT.OR P0, PT, R0, 0x1, !P2 ;  /* 0x000000010000780c */ /* 0x000fc40005701670 */
[----:B------:R-:W-:Y:S01]  /*1cf50*/  F2FP.SATFINITE.E4M3.F32.PACK_AB_MERGE_C R7, RZ, R7, RZ ;  /* 0x00000007ff07723e */ /* 0x000fe200048070ff */
[----:B------:R-:W-:Y:S01]  /*1cf60*/  FMUL R21, R21, UR20 ;  /* 0x0000001415157c20 */ /* 0x000fe20008400000 */
[----:B------:R-:W-:Y:S01]  /*1cf70*/  FMUL R22, R22, UR20 ;  /* 0x0000001416167c20 */ /* 0x000fe20008400000 */
[----:B------:R-:W5:Y:S08]  /*1cf80*/  LDL.LU R34, [R1+0x204] ;  /* 0x0002040001227983 */ /* 0x000f700000300800 */
[----:B------:R-:W-:Y:S01]  /*1cf90*/  @!P0 STG.E.U8 desc[UR18][R24.64], R6 ;  /* 0x0000000618008986 */ /* 0x000fe2000c101112 */
[----:B------:R-:W-:-:S02]  /*1cfa0*/  ISETP.LT.OR P0, PT, R0, 0x2, !P2 ;  /* 0x000000020000780c */ /* 0x000fc40005701670 */
[----:B------:R-:W-:Y:S01]  /*1cfb0*/  F2FP.SATFINITE.E4M3.F32.PACK_AB_MERGE_C R8, RZ, R8, RZ ;  /* 0x00000008ff08723e */ /* 0x000fe200048070ff */
[----:B------:R-:W2:Y:S01]  /*1cfc0*/  LDL.LU R38, [R1+0x208] ;  /* 0x0002080001267983 */ /* 0x000ea20000300800 */
[----:B------:R-:W-:Y:S02]  /*1cfd0*/  F2FP.SATFINITE.E4M3.F32.PACK_AB_MERGE_C R9, RZ, R9, RZ ;  /* 0x00000009ff09723e */ /* 0x000fe400048070ff */
[----:B------:R-:W-:Y:S01]  /*1cfe0*/  F2FP.SATFINITE.E4M3.F32.PACK_AB_MERGE_C R10, RZ, R10, RZ ;  /* 0x0000000aff0a723e */ /* 0x000fe200048070ff */
[----:B------:R-:W-:Y:S01]  /*1cff0*/  FMUL R23, R23, UR20 ;  /* 0x0000001417177c20 */ /* 0x000fe20008400000 */
[----:B------:R-:W-:Y:S01]  /*1d000*/  F2FP.SATFINITE.E4M3.F32.PACK_AB_MERGE_C R11, RZ, R11, RZ ;  /* 0x0000000bff0b723e */ /* 0x000fe200048070ff */
[----:B------:R-:W3:Y:S04]  /*1d010*/  LDL.LU R37, [R1+0x20c] ;  /* 0x00020c0001257983 */ /* 0x000ee80000300800 */
[----:B------:R1:W-:Y:S01]  /*1d020*/  @!P0 STG.E.U8 desc[UR18][R24.64+0x1], R7 ;  /* 0x0000010718008986 */ /* 0x0003e2000c101112 */
[----:B------:R-:W-:-:S03]  /*1d030*/  ISETP.LT.OR P0, PT, R0, 0x9, !P2 ;  /* 0x000000090000780c */ /* 0x000fc60005701670 */
[----:B------:R-:W-:Y:S01]  /*1d040*/  @!P1 STG.E.U8 desc[UR18][R2.64+0x8], R8 ;  /* 0x0000080802009986 */ /* 0x000fe2000c101112 */
[----:B------:R-:W-:-:S03]  /*1d050*/  ISETP.LT.OR P1, PT, R0, 0xa, !P2 ;  /* 0x0000000a0000780c */ /* 0x000fc60005721670 */
[----:B------:R-:W-:Y:S01]  /*1d060*/  @!P5 STG.E.U8 desc[UR18][R2.64+0x9], R9 ;  /* 0x000009090200d986 */ /* 0x000fe2000c101112 */
[----:B------:R-:W-:Y:S02]  /*1d070*/  ISETP.LT.OR P5, PT, R0, 0x11, !P3 ;  /* 0x000000110000780c */ /* 0x000fe40005fa1670 */
[----:B------:R-:W-:Y:S01]  /*1d080*/  F2FP.SATFINITE.E4M3.F32.PACK_AB_MERGE_C R12, RZ, R12, RZ ;  /* 0x0000000cff0c723e */ /* 0x000fe200048070ff */
[----:B------:R-:W-:Y:S01]  /*1d090*/  FMUL R152, R152, UR20 ;  /* 0x0000001498987c20 */ /* 0x000fe20008400000 */
[----:B------:R-:W-:Y:S01]  /*1d0a0*/  F2FP.SATFINITE.E4M3.F32.PACK_AB_MERGE_C R13, RZ, R13, RZ ;  /* 0x0000000dff0d723e */ /* 0x000fe200048070ff */
[----:B------:R-:W-:Y:S01]  /*1d0b0*/  @!P0 STG.E.U8 desc[UR18][R24.64+0x8], R10 ;  /* 0x0000080a18008986 */ /* 0x000fe2000c101112 */
[----:B------:R-:W-:-:S03]  /*1d0c0*/  ISETP.LT.OR P0, PT, R0, 0x12, !P3 ;  /* 0x000000120000780c */ /* 0x000fc60005f01670 */
[----:B------:R-:W-:Y:S01]  /*1d0d0*/  @!P1 STG.E.U8 desc[UR18][R24.64+0x9], R11 ;  /* 0x0000090b18009986 */ /* 0x000fe2000c101112 */
[----:B------:R-:W-:-:S03]  /*1d0e0*/  ISETP.LT.OR P1, PT, R0, 0x11, !P2 ;  /* 0x000000110000780c */ /* 0x000fc60005721670 */
[----:B------:R-:W-:Y:S01]  /*1d0f0*/  @!P5 STG.E.U8 desc[UR18][R2.64+0x10], R12 ;  /* 0x0000100c0200d986 */ /* 0x000fe2000c101112 */
[C---:B------:R-:W-:Y:S02]  /*1d100*/  ISETP.LT.OR P5, PT, R0.reuse, 0x12, !P2 ;  /* 0x000000120000780c */ /* 0x040fe400057a1670 */
[----:B------:R-:W-:Y:S01]  /*1d110*/  F2FP.SATFINITE.E4M3.F32.PACK_AB_MERGE_C R14, RZ, R14, RZ ;  /* 0x0000000eff0e723e */ /* 0x000fe200048070ff */
[----:B------:R-:W5:Y:S04]  /*1d120*/  LDL.LU R33, [R1+0x210] ;  /* 0x0002100001217983 */ /* 0x000f680000300800 */
[----:B------:R-:W-:Y:S01]  /*1d130*/  @!P0 STG.E.U8 desc[UR18][R2.64+0x11], R13 ;  /* 0x0000110d02008986 */ /* 0x000fe2000c101112 */
[----:B------:R-:W-:Y:S02]  /*1d140*/  ISETP.LT.OR P0, PT, R0, 0x19, !P3 ;  /* 0x000000190000780c */ /* 0x000fe40005f01670 */
[----:B------:R-:W-:-:S02]  /*1d150*/  F2FP.SATFINITE.E4M3.F32.PACK_AB_MERGE_C R15, RZ, R15, RZ ;  /* 0x0000000fff0f723e */ /* 0x000fc400048070ff */
[----:B------:R-:W-:Y:S01]  /*1d160*/  F2FP.SATFINITE.E4M3.F32.PACK_AB_MERGE_C R16, RZ, R16, RZ ;  /* 0x00000010ff10723e */ /* 0x000fe200048070ff */
[----:B------:R-:W-:Y:S01]  /*1d170*/  @!P1 STG.E.U8 desc[UR18][R24.64+0x10], R14 ;  /* 0x0000100e18009986 */ /* 0x000fe2000c101112 */
        /* <DEDUP_REMOVED lines=8> */
[----:B------:R-:W3:Y:S01]  /*1d200*/  LDL.LU R31, [R1+0x214] ;  /* 0x00021400011f7983 */ /* 0x000ee20000300800 */
[----:B------:R-:W-:-:S03]  /*1d210*/  F2FP.SATFINITE.E4M3.F32.PACK_AB_MERGE_C R19, RZ, R19, RZ ;  /* 0x00000013ff13723e */ /* 0x000fc600048070ff */
[----:B------:R-:W-:Y:S01]  /*1d220*/  @!P1 STG.E.U8 desc[UR18][R2.64+0x19], R17 ;  /* 0x0000191102009986 */ /* 0x000fe2000c101112 */
[----:B------:R-:W-:-:S03]  /*1d230*/  ISETP.LT.OR P1, PT, R0, 0x21, !P3 ;  /* 0x000000210000780c */ /* 0x000fc60005f21670 */
[----:B------:R-:W-:Y:S01]  /*1d240*/  @!P5 STG.E.U8 desc[UR18][R24.64+0x18], R18 ;  /* 0x000018121800d986 */ /* 0x000fe2000c101112 */
[----:B------:R-:W-:-:S03]  /*1d250*/  ISETP.LT.OR P5, PT, R0, 0x22, !P3 ;  /* 0x000000220000780c */ /* 0x000fc60005fa1670 */
[----:B------:R-:W-:Y:S01]  /*1d260*/  @!P0 STG.E.U8 desc[UR18][R24.64+0x19], R19 ;  /* 0x0000191318008986 */ /* 0x000fe2000c101112 */
[----:B------:R-:W-:Y:S02]  /*1d270*/  ISETP.LT.OR P0, PT, R0, 0x21, !P2 ;  /* 0x000000210000780c */ /* 0x000fe40005701670 */
[----:B------:R-:W-:Y:S01]  /*1d280*/  F2FP.SATFINITE.E4M3.F32.PACK_AB_MERGE_C R20, RZ, R20, RZ ;  /* 0x00000014ff14723e */ /* 0x000fe200048070ff */
[----:B------:R-:W3:Y:S01]  /*1d290*/  LDL.LU R30, [R1+0x218] ;  /* 0x00021800011e7983 */ /* 0x000ee20000300800 */
[----:B------:R-:W-:Y:S01]  /*1d2a0*/  F2FP.SATFINITE.E4M3.F32.PACK_AB_MERGE_C R21, RZ, R21, RZ ;  /* 0x00000015ff15723e */ /* 0x000fe200048070ff */
[----:B------:R-:W-:Y:S01]  /*1d2b0*/  FMUL R154, R154, UR20 ;  /* 0x000000149a9a7c20 */ /* 0x000fe20008400000 */
[----:B------:R-:W-:Y:S01]  /*1d2c0*/  F2FP.SATFINITE.E4M3.F32.PACK_AB_MERGE_C R22, RZ, R22, RZ ;  /* 0x00000016ff16723e */ /* 0x000fe200048070ff */
[----:B------:R-:W-:Y:S01]  /*1d2d0*/  @!P1 STG.E.U8 desc[UR18][R2.64+0x20], R20 ;  /* 0x0000201402009986 */ /* 0x000fe2000c101112 */
[C---:B------:R-:W-:Y:S01]  /*1d2e0*/  ISETP.LT.OR P1, PT, R0.reuse, 0x22, !P2 ;  /* 0x000000220000780c */ /* 0x040fe20005721670 */
[----:B------:R-:W-:Y:S01]  /*1d2f0*/  FMUL R155, R155, UR20 ;  /* 0x000000149b9b7c20 */ /* 0x000fe20008400000 */
[----:B------:R-:W-:Y:S01]  /*1d300*/  F2FP.SATFINITE.E4M3.F32.PACK_AB_MERGE_C R23, RZ, R23, RZ ;  /* 0x00000017ff17723e */ /* 0x000fe200048070ff */
[----:B------:R-:W-:Y:S01]  /*1d310*/  @!P5 STG.E.U8 desc[UR18][R2.64+0x21], R21 ;  /* 0x000021150200d986 */ /* 0x000fe2000c101112 */
[----:B------:R-:W-:Y:S01]  /*1d320*/  ISETP.LT.OR P5, PT, R0, 0x29, !P3 ;  /* 0x000000290000780c */ /* 0x000fe20005fa1670 */
[----:B------:R-:W-:Y:S01]  /*1d330*/  FMUL R156, R156, UR20 ;  /* 0x000000149c9c7c20 */ /* 0x000fe20008400000 */
[----:B------:R-:W-:Y:S01]  /*1d340*/  F2FP.SATFINITE.E4M3.F32.PACK_AB_MERGE_C R152, RZ, R152, RZ ;  /* 0x00000098ff98723e */ /* 0x000fe200048070ff */
[----:B------:R-:W-:Y:S01]  /*1d350*/  @!P0 STG.E.U8 desc[UR18][R24.64+0x20], R22 ;  /* 0x0000201618008986 */ /* 0x000fe2000c101112 */
[----:B------:R-:W-:Y:S01]  /*1d360*/  ISETP.LT.OR P0, PT, R0, 0x2a, !P3 ;  /* 0x0000002a0000780c */ /* 0x000fe20005f01670 */
[----:B------:R-:W-:Y:S01]  /*1d370*/  FMUL R157, R157, UR20 ;  /* 0x000000149d9d7c20 */ /* 0x000fe20008400000 */
        /* <DEDUP_REMOVED lines=12> */
[C---:B------:R-:W-:Y:S01]  /*1d440*/  ISETP.LT.OR P0, PT, R0.reuse, 0x31, !P3 ;  /* 0x000000310000780c */ /* 0x040fe20005f01670 */
[----:B------:R-:W-:Y:S01]  /*1d450*/  FMUL R161, R161, UR20 ;  /* 0x00000014a1a17c20 */ /* 0x000fe20008400000 */
[----:B------:R-:W-:Y:S01]  /*1d460*/  ISETP.LT.OR P6, PT, R0, 0x32, !P2 ;  /* 0x000000320000780c */ /* 0x000fe200057c1670 */
        /* <DEDUP_REMOVED lines=43> */
[----:B0-----:R-:W-:Y:S01]  /*1d720*/  F2FP.SATFINITE.E4M3.F32.PACK_AB_MERGE_C R5, RZ, R168, RZ ;  /* 0x000000a8ff05723e */ /* 0x001fe200048070ff */
[----:B------:R-:W-:Y:S01]  /*1d730*/  @!P0 STG.E.U8 desc[UR18][R2.64+0x40], R164 ;  /* 0x000040a402008986 */ /* 0x000fe2000c101112 */
[----:B------:R-:W-:Y:S01]  /*1d740*/  ISETP.LT.OR P0, PT, R0, 0x49, !P3 ;  /* 0x000000490000780c */ /* 0x000fe20005f01670 */
[----:B------:R-:W-:Y:S01]  /*1d750*/  FMUL R174, R174, UR20 ;  /* 0x00000014aeae7c20 */ /* 0x000fe20008400000 */
[----:B------:R-:W-:Y:S01]  /*1d760*/  F2FP.SATFINITE.E4M3.F32.PACK_AB_MERGE_C R169, RZ, R169, RZ ;  /* 0x000000a9ffa9723e */ /* 0x000fe200048070ff */
[----:B------:R-:W-:Y:S01]  /*1d770*/  @!P1 STG.E.U8 desc[UR18][R2.64+0x41], R165 ;  /* 0x000041a502009986 */ /* 0x000fe2000c101112 */
[C---:B------:R-:W-:Y:S01]  /*1d780*/  ISETP.LT.OR P1, PT, R0.reuse, 0x4a, !P3 ;  /* 0x0000004a0000780c */ /* 0x040fe20005f21670 */
[----:B------:R-:W-:Y:S01]  /*1d790*/  FMUL R175, R175, UR20 ;  /* 0x00000014afaf7c20 */ /* 0x000fe20008400000 */
[----:B-1----:R-:W-:Y:S01]  /*1d7a0*/  F2FP.SATFINITE.E4M3.F32.PACK_AB_MERGE_C R7, RZ, R170, RZ ;  /* 0x000000aaff07723e */ /* 0x002fe200048070ff */
        /* <DEDUP_REMOVED lines=8> */
[----:B------:R0:W-:Y:S01]  /*1d830*/  @!P0 STG.E.U8 desc[UR18][R2.64+0x48], R5 ;  /* 0x0000480502008986 */ /* 0x0001e2000c101112 */
[----:B------:R-:W-:Y:S01]  /*1d840*/  ISETP.LT.OR P0, PT, R0, 0x51, !P3 ;  /* 0x000000510000780c */ /* 0x000fe20005f01670 */
[----:B------:R-:W-:Y:S01]  /*1d850*/  FMUL R178, R178, UR20 ;  /* 0x00000014b2b27c20 */ /* 0x000fe20008400000 */
[----:B------:R-:W-:Y:S01]  /*1d860*/  F2FP.SATFINITE.E4M3.F32.PACK_AB_MERGE_C R175, RZ, R175, RZ ;  /* 0x000000afffaf723e */ /* 0x000fe200048070ff */
[----:B------:R-:W-:Y:S01]  /*1d870*/  @!P1 STG.E.U8 desc[UR18][R2.64+0x49], R169 ;  /* 0x000049a902009986 */ /* 0x000fe2000c101112 */
[----:B------:R-:W-:Y:S01]  /*1d880*/  ISETP.LT.OR P1, PT, R0, 0x52, !P3 ;  /* 0x000000520000780c */ /* 0x000fe20005f21670 */
[----:B------:R-:W-:Y:S01]  /*1d890*/  FMUL R179, R179, UR20 ;  /* 0x00000014b3b37c20 */ /* 0x000fe20008400000 */
[----:B------:R-:W-:Y:S01]  /*1d8a0*/  FMUL R180, R180, UR20 ;  /* 0x00000014b4b47c20 */ /* 0x000fe20008400000 */
[----:B------:R1:W-:Y:S01]  /*1d8b0*/  @!P5 STG.E.U8 desc[UR18][R24.64+0x48], R7 ;  /* 0x000048071800d986 */ /* 0x0003e2000c101112 */
[----:B------:R-:W-:Y:S01]  /*1d8c0*/  ISETP.LT.OR P5, PT, R0, 0x51, !P2 ;  /* 0x000000510000780c */ /* 0x000fe200057a1670 */
[----:B------:R-:W-:Y:S01]  /*1d8d0*/  FMUL R181, R181, UR20 ;  /* 0x00000014b5b57c20 */ /* 0x000fe20008400000 */
[----:B------:R-:W-:Y:S01]  /*1d8e0*/  F2FP.SATFINITE.E4M3.F32.PACK_AB_MERGE_C R177, RZ, R177, RZ ;  /* 0x000000b1ffb1723e */ /* 0x000fe200048070ff */
[----:B------:R-:W-:Y:S01]  /*1d8f0*/  @!P6 STG.E.U8 desc[UR18][R24.64+0x49], R171 ;  /* 0x000049ab1800e986 */ /* 0x000fe2000c101112 */
[----:B0-----:R-:W-:Y:S01]  /*1d900*/  F2FP.SATFINITE.E4M3.F32.PACK_AB_MERGE_C R5, RZ, R172, RZ ;  /* 0x000000acff05723e */ /* 0x001fe200048070ff */
[----:B------:R-:W-:Y:S01]  /*1d910*/  FMUL R182, R182, UR20 ;  /* 0x00000014b6b67c20 */ /* 0x000fe20008400000 */
[C---:B------:R-:W-:Y:S01]  /*1d920*/  ISETP.LT.OR P6, PT, R0.reuse, 0x52, !P2 ;  /* 0x000000520000780c */ /* 0x040fe200057c1670 */
[----:B------:R-:W-:Y:S01]  /*1d930*/  FMUL R183, R183, UR20 ;  /* 0x00000014b7b77c20 */ /* 0x000fe20008400000 */
[----:B------:R-:W-:Y:S01]  /*1d940*/  F2FP.SATFINITE.E4M3.F32.PACK_AB_MERGE_C R179, RZ, R179, RZ ;  /* 0x000000b3ffb3723e */ /* 0x000fe200048070ff */
[----:B------:R0:W-:Y:S01]  /*1d950*/  @!P0 STG.E.U8 desc[UR18][R2.64+0x50], R5 ;  /* 0x0000500502008986 */ /* 0x0001e2000c101112 */
[----:B------:R-:W-:Y:S01]  /*1d960*/  ISETP.LT.OR P0, PT, R0, 0x59, !P3 ;  /* 0x000000590000780c */ /* 0x000fe20005f01670 */
[----:B------:R-:W-:Y:S01]  /*1d970*/  FMUL R184, R184, UR20 ;  /* 0x00000014b8b87c20 */ /* 0x000fe20008400000 */
[----:B-1----:R-:W-:Y:S01]  /*1d980*/  F2FP.SATFINITE.E4M3.F32.PACK_AB_MERGE_C R7, RZ, R174, RZ ;  /* 0x000000aeff07723e */ /* 0x002fe200048070ff */
        /* <DEDUP_REMOVED lines=9> */
[----:B0-----:R-:W-:Y:S01]  /*1da20*/  F2FP.SATFINITE.E4M3.F32.PACK_AB_MERGE_C R5, RZ, R176, RZ ;  /* 0x000000b0ff05723e */ /* 0x001fe200048070ff */
[----:B------:R-:W-:Y:S01]  /*1da30*/  FMUL R187, R187, UR20 ;  /* 0x00000014bbbb7c20 */ /* 0x000fe20008400000 */
[----:B------:R-:W-:Y:S01]  /*1da40*/  ISETP.LT.OR P6, PT, R0, 0x5a, !P2 ;  /* 0x0000005a0000780c */ /* 0x000fe200057c1670 */
[----:B------:R-:W-:Y:S01]  /*1da50*/  FMUL R188, R188, UR20 ;  /* 0x00000014bcbc7c20 */ /* 0x000fe20008400000 */
[----:B------:R-:W-:Y:S01]  /*1da60*/  F2FP.SATFINITE.E4M3.F32.PACK_AB_MERGE_C R185, RZ, R185, RZ ;  /* 0x000000b9ffb9723e */ /* 0x000fe200048070ff */
[----:B------:R0:W-:Y:S01]  /*1da70*/  @!P0 STG.E.U8 desc[UR18][R2.64+0x58], R5 ;  /* 0x0000580502008986 */ /* 0x0001e2000c101112 */
[C---:B------:R-:W-:Y:S01]  /*1da80*/  ISETP.LT.OR P0, PT, R0.reuse, 0x61, !P3 ;  /* 0x000000610000780c */ /* 0x040fe20005f01670 */
[----:B------:R-:W-:Y:S01]  /*1da90*/  FMUL R189, R189, UR20 ;  /* 0x00000014bdbd7c20 */ /* 0x000fe20008400000 */
[----:B-1----:R-:W-:Y:S01]  /*1daa0*/  F2FP.SATFINITE.E4M3.F32.PACK_AB_MERGE_C R7, RZ, R178, RZ ;  /* 0x000000b2ff07723e */ /* 0x002fe200048070ff */
[----:B------:R-:W-:Y:S01]  /*1dab0*/  @!P1 STG.E.U8 desc[UR18][R2.64+0x59], R177 ;  /* 0x000059b102009986 */ /* 0x000fe2000c101112 */
[----:B------:R-:W-:Y:S01]  /*1dac0*/  ISETP.LT.OR P1, PT, R0, 0x62, !P3 ;  /* 0x000000620000780c */ /* 0x000fe20005f21670 */
[----:B------:R-:W-:Y:S01]  /*1dad0*/  FMUL R190, R190, UR20 ;  /* 0x00000014bebe7c20 */ /* 0x000fe20008400000 */
[----:B------:R-:W-:Y:S01]  /*1dae0*/  F2FP.SATFINITE.E4M3.F32.PACK_AB_MERGE_C R187, RZ, R187, RZ ;  /* 0x000000bbffbb723e */ /* 0x000fe200048070ff */
[----:B------:R1:W-:Y:S01]  /*1daf0*/  @!P5 STG.E.U8 desc[UR18][R24.64+0x58], R7 ;  /* 0x000058071800d986 */ /* 0x0003e2000c101112 */
[----:B------:R-:W-:Y:S01]  /*1db00*/  ISETP.LT.OR P5, PT, R0, 0x61, !P2 ;  /* 0x000000610000780c */ /* 0x000fe200057a1670 */
[----:B------:R-:W-:Y:S01]  /*1db10*/  FMUL R191, R191, UR20 ;  /* 0x00000014bfbf7c20 */ /* 0x000fe20008400000 */
[----:B------:R-:W-:Y:S01]  /*1db20*/  FMUL R192, R192, UR20 ;  /* 0x00000014c0c07c20 */ /* 0x000fe20008400000 */
[----:B0-----:R-:W-:Y:S01]  /*1db30*/  F2FP.SATFINITE.E4M3.F32.PACK_AB_MERGE_C R5, RZ, R180, RZ ;  /* 0x000000b4ff05723e */ /* 0x001fe200048070ff */
[----:B------:R-:W-:Y:S01]  /*1db40*/  @!P6 STG.E.U8 desc[UR18][R24.64+0x59], R179 ;  /* 0x000059b31800e986 */ /* 0x000fe2000c101112 */
        /* <DEDUP_REMOVED lines=38> */
[----:B------:R-:W-:Y:S01]  /*1ddb0*/  FMUL R204, R204, UR20 ;  /* 0x00000014cccc7c20 */ /* 0x000fe20008400000 */
        /* <DEDUP_REMOVED lines=107> */
[----:B----4-:R-:W-:Y:S01]  /*1e470*/  FMUL R4, R35, UR20 ;  /* 0x0000001423047c20 */ /* 0x010fe20008400000 */
        /* <DEDUP_REMOVED lines=9> */
[----:B------:R-:W-:-:S02]  /*1e510*/  ISETP.LT.OR P5, PT, R0, 0xa9, !P2 ;  /* 0x000000a90000780c */ /* 0x000fc400057a1670 */
[----:B------:R-:W-:Y:S01]  /*1e520*/  F2FP.SATFINITE.E4M3.F32.PACK_AB_MERGE_C R235, RZ, R235, RZ ;  /* 0x000000ebffeb723e */ /* 0x000fe200048070ff */
[----:B------:R-:W-:Y:S01]  /*1e530*/  @!P6 STG.E.U8 desc[UR18][R24.64+0xa1], R215 ;  /* 0x0000a1d71800e986 */ /* 0x000fe2000c101112 */
[----:B0-----:R-:W-:Y:S02]  /*1e540*/  F2FP.SATFINITE.E4M3.F32.PACK_AB_MERGE_C R5, RZ, R216, RZ ;  /* 0x000000d8ff05723e */ /* 0x001fe400048070ff */
[C---:B------:R-:W-:Y:S01]  /*1e550*/  ISETP.LT.OR P6, PT, R0.reuse, 0xaa, !P2 ;  /* 0x000000aa0000780c */ /* 0x040fe200057c1670 */
[----:B------:R-:W4:Y:S04]  /*1e560*/  LDL.LU R36, [R1+0x21c] ;  /* 0x00021c0001247983 */ /* 0x000f280000300800 */
[----:B------:R0:W-:Y:S01]  /*1e570*/  @!P0 STG.E.U8 desc[UR18][R2.64+0xa8], R5 ;  /* 0x0000a80502008986 */ /* 0x0001e2000c101112 */
[----:B------:R-:W-:-:S02]  /*1e580*/  ISETP.LT.OR P0, PT, R0, 0xb1, !P3 ;  /* 0x000000b10000780c */ /* 0x000fc40005f01670 */
[----:B-1----:R-:W-:Y:S01]  /*1e590*/  F2FP.SATFINITE.E4M3.F32.PACK_AB_MERGE_C R7, RZ, R218, RZ ;  /* 0x000000daff07723e */ /* 0x002fe200048070ff */
[----:B------:R-:W-:Y:S01]  /*1e5a0*/  @!P1 STG.E.U8 desc[UR18][R2.64+0xa9], R217 ;  /* 0x0000a9d902009986 */ /* 0x000fe2000c101112 */
[----:B------:R-:W-:-:S03]  /*1e5b0*/  ISETP.LT.OR P1, PT, R0, 0xb2, !P3 ;  /* 0x000000b20000780c */ /* 0x000fc60005f21670 */
[----:B------:R1:W-:Y:S01]  /*1e5c0*/  @!P5 STG.E.U8 desc[UR18][R24.64+0xa8], R7 ;  /* 0x0000a8071800d986 */ /* 0x0003e2000c101112 */
[C---:B------:R-:W-:Y:S02]  /*1e5d0*/  ISETP.LT.OR P5, PT, R0.reuse, 0xb1, !P2 ;  /* 0x000000b10000780c */ /* 0x040fe400057a1670 */
[----:B0-----:R-:W-:Y:S01]  /*1e5e0*/  F2FP.SATFINITE.E4M3.F32.PACK_AB_MERGE_C R5, RZ, R220, RZ ;  /* 0x000000dcff05723e */ /* 0x001fe200048070ff */
[----:B------:R-:W-:Y:S01]  /*1e5f0*/  @!P6 STG.E.U8 desc[UR18][R24.64+0xa9], R219 ;  /* 0x0000a9db1800e986 */ /* 0x000fe2000c101112 */
[----:B------:R-:W-:-:S03]  /*1e600*/  ISETP.LT.OR P6, PT, R0, 0xb2, !P2 ;  /* 0x000000b20000780c */ /* 0x000fc600057c1670 */
[----:B------:R0:W-:Y:S01]  /*1e610*/  @!P0 STG.E.U8 desc[UR18][R2.64+0xb0], R5 ;  /* 0x0000b00502008986 */ /* 0x0001e2000c101112 */
[C---:B------:R-:W-:Y:S02]  /*1e620*/  ISETP.LT.OR P0, PT, R0.reuse, 0xb9, !P3 ;  /* 0x000000b90000780c */ /* 0x040fe40005f01670 */
        /* <DEDUP_REMOVED lines=29> */
[----:B------:R-:W-:Y:S02]  /*1e800*/  ISETP.LT.OR P0, PT, R0, 0xd1, !P3 ;  /* 0x000000d10000780c */ /* 0x000fe40005f01670 */
[----:B-1----:R-:W-:Y:S01]  /*1e810*/  F2FP.SATFINITE.E4M3.F32.PACK_AB_MERGE_C R7, RZ, R234, RZ ;  /* 0x000000eaff07723e */ /* 0x002fe200048070ff */
[----:B------:R-:W4:Y:S01]  /*1e820*/  LDL.LU R35, [R1+0x220] ;  /* 0x0002200001237983 */ /* 0x000f220000300800 */
[----:B------:R-:W-:Y:S01]  /*1e830*/  F2FP.SATFINITE.E4M3.F32.PACK_AB_MERGE_C R9, RZ, R236, RZ ;  /* 0x000000ecff09723e */ /* 0x000fe200048070ff */
[----:B-----5:R-:W-:Y:S01]  /*1e840*/  FMUL R6, R33, UR20 ;  /* 0x0000001421067c20 */ /* 0x020fe20008400000 */
[----:B------:R-:W-:Y:S01]  /*1e850*/  F2FP.SATFINITE.E4M3.F32.PACK_AB_MERGE_C R11, RZ, R4, RZ ;  /* 0x00000004ff0b723e */ /* 0x000fe200048070ff */
[----:B------:R-:W-:Y:S01]  /*1e860*/  @!P1 STG.E.U8 desc[UR18][R2.64+0xc9], R233 ;  /* 0x0000c9e902009986 */ /* 0x000fe2000c101112 */
[----:B0-----:R-:W-:Y:S01]  /*1e870*/  FMUL R5, R34, UR20 ;  /* 0x0000001422057c20 */ /* 0x001fe20008400000 */
[----:B--2---:R-:W-:-:S02]  /*1e880*/  FMUL R4, R38, UR20 ;  /* 0x0000001426047c20 */ /* 0x004fc40008400000 */
[----:B------:R-:W2:Y:S01]  /*1e890*/  LDL.LU R34, [R1+0x224] ;  /* 0x0002240001227983 */ /* 0x000ea20000300800 */
[----:B------:R-:W-:-:S03]  /*1e8a0*/  ISETP.LT.OR P1, PT, R0, 0xd2, !P3 ;  /* 0x000000d20000780c */ /* 0x000fc60005f21670 */
[----:B------:R-:W5:Y:S04]  /*1e8b0*/  LDL.LU R33, [R1+0x228] ;  /* 0x0002280001217983 */ /* 0x000f680000300800 */
[----:B------:R3:W-:Y:S01]  /*1e8c0*/  @!P5 STG.E.U8 desc[UR18][R24.64+0xc8], R7 ;  /* 0x0000c8071800d986 */ /* 0x0007e2000c101112 */
[----:B------:R-:W-:-:S03]  /*1e8d0*/  ISETP.LT.OR P5, PT, R0, 0xd1, !P2 ;  /* 0x000000d10000780c */ /* 0x000fc600057a1670 */
[----:B------:R-:W-:Y:S01]  /*1e8e0*/  @!P6 STG.E.U8 desc[UR18][R24.64+0xc9], R235 ;  /* 0x0000c9eb1800e986 */ /* 0x000fe2000c101112 */
[----:B------:R-:W-:-:S03]  /*1e8f0*/  ISETP.LT.OR P6, PT, R0, 0xd2, !P2 ;  /* 0x000000d20000780c */ /* 0x000fc600057c1670 */
[----:B------:R0:W-:Y:S01]  /*1e900*/  @!P0 STG.E.U8 desc[UR18][R2.64+0xd0], R9 ;  /* 0x0000d00902008986 */ /* 0x0001e2000c101112 */
[----:B---3--:R-:W-:-:S03]  /*1e910*/  FMUL R7, R31, UR20 ;  /* 0x000000141f077c20 */ /* 0x008fc60008400000 */
[----:B------:R-:W3:Y:S04]  /*1e920*/  LDL.LU R31, [R1+0x22c] ;  /* 0x00022c00011f7983 */ /* 0x000ee80000300800 */
[----:B------:R-:W3:Y:S01]  /*1e930*/  LDL.LU R38, [R1+0x230] ;  /* 0x0002300001267983 */ /* 0x000ee20000300800 */
[----:B0-----:R-:W-:Y:S01]  /*1e940*/  F2FP.SATFINITE.E4M3.F32.PACK_AB_MERGE_C R9, RZ, R4, RZ ;  /* 0x00000004ff09723e */ /* 0x001fe200048070ff */
[----:B------:R-:W-:Y:S02]  /*1e950*/  FMUL R4, R30, UR20 ;  /* 0x000000141e047c20 */ /* 0x000fe40008400000 */
[----:B------:R-:W3:Y:S01]  /*1e960*/  LDL.LU R30, [R1+0x234] ;  /* 0x00023400011e7983 */ /* 0x000ee20000300800 */
[----:B------:R-:W-:Y:S02]  /*1e970*/  F2FP.SATFINITE.E4M3.F32.PACK_AB_MERGE_C R237, RZ, R237, RZ ;  /* 0x000000edffed723e */ /* 0x000fe400048070ff */
[----:B------:R-:W-:Y:S01]  /*1e980*/  F2FP.SATFINITE.E4M3.F32.PACK_AB_MERGE_C R13, RZ, R5, RZ ;  /* 0x00000005ff0d723e */ /* 0x000fe200048070ff */
[----:B------:R-:W-:Y:S01]  /*1e990*/  FMUL R5, R37, UR20 ;  /* 0x0000001425057c20 */ /* 0x000fe20008400000 */
[----:B------:R-:W-:Y:S01]  /*1e9a0*/  ISETP.LT.OR P0, PT, R0, 0xd9, !P3 ;  /* 0x000000d90000780c */ /* 0x000fe20005f01670 */
[----:B------:R-:W3:Y:S01]  /*1e9b0*/  LDL.LU R37, [R1+0x238] ;  /* 0x0002380001257983 */ /* 0x000ee20000300800 */
[----:B------:R-:W-:-:S03]  /*1e9c0*/  F2FP.SATFINITE.E4M3.F32.PACK_AB_MERGE_C R15, RZ, R6, RZ ;  /* 0x00000006ff0f723e */ /* 0x000fc600048070ff */
[----:B------:R-:W-:Y:S01]  /*1e9d0*/  @!P1 STG.E.U8 desc[UR18][R2.64+0xd1], R237 ;  /* 0x0000d1ed02009986 */ /* 0x000fe2000c101112 */
[----:B------:R-:W-:-:S03]  /*1e9e0*/  ISETP.LT.OR P1, PT, R0, 0xda, !P3 ;  /* 0x000000da0000780c */ /* 0x000fc60005f21670 */
[----:B------:R0:W-:Y:S01]  /*1e9f0*/  @!P5 STG.E.U8 desc[UR18][R24.64+0xd0], R11 ;  /* 0x0000d00b1800d986 */ /* 0x0001e2000c101112 */
[----:B------:R-:W-:-:S03]  /*1ea00*/  ISETP.LT.OR P5, PT, R0, 0xd9, !P2 ;  /* 0x000000d90000780c */ /* 0x000fc600057a1670 */
[----:B------:R1:W-:Y:S01]  /*1ea10*/  @!P6 STG.E.U8 desc[UR18][R24.64+0xd1], R13 ;  /* 0x0000d10d1800e986 */ /* 0x0003e2000c101112 */
[----:B0-----:R-:W-:Y:S02]  /*1ea20*/  F2FP.SATFINITE.E4M3.F32.PACK_AB_MERGE_C R11, RZ, R5, RZ ;  /* 0x00000005ff0b723e */ /* 0x001fe400048070ff */
[----:B-1----:R-:W-:Y:S01]  /*1ea30*/  F2FP.SATFINITE.E4M3.F32.PACK_AB_MERGE_C R13, RZ, R7, RZ ;  /* 0x00000007ff0d723e */ /* 0x002fe200048070ff */
[----:B------:R0:W-:Y:S04]  /*1ea40*/  @!P0 STG.E.U8 desc[UR18][R2.64+0xd8], R9 ;  /* 0x0000d80902008986 */ /* 0x0001e8000c101112 */
[----:B------:R1:W-:Y:S01]  /*1ea50*/  @!P1 STG.E.U8 desc[UR18][R2.64+0xd9], R11 ;  /* 0x0000d90b02009986 */ /* 0x0003e2000c101112 */
[----:B0-----:R-:W-:-:S03]  /*1ea60*/  F2FP.SATFINITE.E4M3.F32.PACK_AB_MERGE_C R9, RZ, R4, RZ ;  /* 0x00000004ff09723e */ /* 0x001fc600048070ff */
[----:B------:R0:W-:Y:S01]  /*1ea70*/  @!P5 STG.E.U8 desc[UR18][R24.64+0xd8], R15 ;  /* 0x0000d80f1800d986 */ /* 0x0001e2000c101112 */
[----:B----4-:R-:W-:-:S03]  /*1ea80*/  FMUL R5, R36, UR20 ;  /* 0x0000001424057c20 */ /* 0x010fc60008400000 */
[----:B------:R-:W4:Y:S02]  /*1ea90*/  LDL.LU R36, [R1+0x23c] ;  /* 0x00023c0001247983 */ /* 0x000f240000300800 */
[----:B-1----:R-:W-:Y:S01]  /*1eaa0*/  F2FP.SATFINITE.E4M3.F32.PACK_AB_MERGE_C R11, RZ, R5, RZ ;  /* 0x00000005ff0b723e */ /* 0x002fe200048070ff */
[----:B------:R-:W-:Y:S02]  /*1eab0*/  FMUL R6, R35, UR20 ;  /* 0x0000001423067c20 */ /* 0x000fe40008400000 */
[----:B------:R-:W4:Y:S01]  /*1eac0*/  LDL.LU R35, [R1+0x240] ;  /* 0x0002400001237983 */ /* 0x000f220000300800 */
[----:B--2---:R-:W-:-:S03]  /*1ead0*/  FMUL R7, R34, UR20 ;  /* 0x0000001422077c20 */ /* 0x004fc60008400000 */
[----:B------:R-:W2:Y:S01]  /*1eae0*/  LDL.LU R34, [R1+0x244] ;  /* 0x0002440001227983 */ /* 0x000ea20000300800 */
[----:B-----5:R-:W-:-:S03]  /*1eaf0*/  FMUL R4, R33, UR20 ;  /* 0x0000001421047c20 */ /* 0x020fc60008400000 */
[----:B------:R-:W5:Y:S01]  /*1eb00*/  LDL.LU R33, [R1+0x248] ;  /* 0x0002480001217983 */ /* 0x000f620000300800 */
[----:B0-----:R-:W-:Y:S01]  /*1eb10*/  F2FP.SATFINITE.E4M3.F32.PACK_AB_MERGE_C R15, RZ, R6, RZ ;  /* 0x00000006ff0f723e */ /* 0x001fe200048070ff */
[----:B---3--:R-:W-:Y:S02]  /*1eb20*/  FMUL R5, R31, UR20 ;  /* 0x000000141f057c20 */ /* 0x008fe40008400000 */
[----:B------:R-:W3:Y:S01]  /*1eb30*/  LDL.LU R31, [R1+0x24c] ;  /* 0x00024c00011f7983 */ /* 0x000ee20000300800 */
[----:B------:R-:W-:-:S03]  /*1eb40*/  FMUL R6, R30, UR20 ;  /* 0x000000141e067c20 */ /* 0x000fc60008400000 */
[----:B------:R-:W3:Y:S01]  /*1eb50*/  LDL.LU R30, [R1+0x250] ;  /* 0x00025000011e7983 */ /* 0x000ee20000300800 */
[C---:B------:R-:W-:Y:S02]  /*1eb60*/  ISETP.LT.OR P6, PT, R0.reuse, 0xda, !P2 ;  /* 0x000000da0000780c */ /* 0x040fe400057c1670 */
[C---:B------:R-:W-:Y:S02]  /*1eb70*/  ISETP.LT.OR P5, PT, R0.reuse, 0xe1, !P3 ;  /* 0x000000e10000780c */ /* 0x040fe40005fa1670 */
[C---:B------:R-:W-:Y:S02]  /*1eb80*/  ISETP.LT.OR P0, PT, R0.reuse, 0xe1, !P2 ;  /* 0x000000e10000780c */ /* 0x040fe40005701670 */
[----:B------:R-:W-:-:S07]  /*1eb90*/  ISETP.LT.OR P1, PT, R0, 0xe2, !P2 ;  /* 0x000000e20000780c */ /* 0x000fce0005721670 */
[----:B------:R0:W-:Y:S01]  /*1eba0*/  @!P6 STG.E.U8 desc[UR18][R24.64+0xd9], R13 ;  /* 0x0000d90d1800e986 */ /* 0x0001e2000c101112 */
[C---:B------:R-:W-:Y:S02]  /*1ebb0*/  ISETP.LT.OR P6, PT, R0.reuse, 0xe2, !P3 ;  /* 0x000000e20000780c */ /* 0x040fe40005fc1670 */
[----:B------:R-:W-:Y:S01]  /*1ebc0*/  F2FP.SATFINITE.E4M3.F32.PACK_AB_MERGE_C R7, RZ, R7, RZ ;  /* 0x00000007ff07723e */ /* 0x000fe200048070ff */
[----:B------:R1:W-:Y:S01]  /*1ebd0*/  @!P5 STG.E.U8 desc[UR18][R2.64+0xe0], R9 ;  /* 0x0000e0090200d986 */ /* 0x0003e2000c101112 */
[----:B------:R-:W-:Y:S02]  /*1ebe0*/  ISETP.LT.OR P5, PT, R0, 0xea, !P2 ;  /* 0x000000ea0000780c */ /* 0x000fe400057a1670 */
[----:B0-----:R-:W-:Y:S01]  /*1ebf0*/  F2FP.SATFINITE.E4M3.F32.PACK_AB_MERGE_C R13, RZ, R4, RZ ;  /* 0x00000004ff0d723e */ /* 0x001fe200048070ff */
[----:B------:R-:W-:-:S06]  /*1ec00*/  FMUL R4, R38, UR20 ;  /* 0x0000001426047c20 */ /* 0x000fcc0008400000 */
[----:B------:R-:W-:Y:S01]  /*1ec10*/  @!P6 STG.E.U8 desc[UR18][R2.64+0xe1], R11 ;  /* 0x0000e10b0200e986 */ /* 0x000fe2000c101112 */
[----:B------:R-:W-:-:S03]  /*1ec20*/  ISETP.LT.OR P6, PT, R0, 0xe9, !P3 ;  /* 0x000000e90000780c */ /* 0x000fc60005fc1670 */
[----:B------:R-:W-:Y:S01]  /*1ec30*/  @!P0 STG.E.U8 desc[UR18][R24.64+0xe0], R15 ;  /* 0x0000e00f18008986 */ /* 0x000fe2000c101112 */
[----:B------:R-:W-:-:S03]  /*1ec40*/  ISETP.LT.OR P0, PT, R0, 0xea, !P3 ;  /* 0x000000ea0000780c */ /* 0x000fc60005f01670 */
[----:B------:R0:W-:Y:S04]  /*1ec50*/  @!P1 STG.E.U8 desc[UR18][R24.64+0xe1], R7 ;  /* 0x0000e10718009986 */ /* 0x0001e8000c101112 */
[----:B------:R-:W3:Y:S01]  /*1ec60*/  LDL.LU R38, [R1+0x254] ;  /* 0x0002540001267983 */ /* 0x000ee20000300800 */
[----:B-1----:R-:W-:Y:S02]  /*1ec70*/  F2FP.SATFINITE.E4M3.F32.PACK_AB_MERGE_C R9, RZ, R5, RZ ;  /* 0x00000005ff09723e */ /* 0x002fe400048070ff */
[----:B0-----:R-:W-:Y:S01]  /*1ec80*/  F2FP.SATFINITE.E4M3.F32.PACK_AB_MERGE_C R7, RZ, R4, RZ ;  /* 0x00000004ff07723e */ /* 0x001fe200048070ff */
[----:B------:R-:W-:Y:S02]  /*1ec90*/  FMUL R4, R37, UR20 ;  /* 0x0000001425047c20 */ /* 0x000fe40008400000 */
[----:B------:R-:W3:Y:S01]  /*1eca0*/  LDL.LU R37, [R1+0x258] ;  /* 0x0002580001257983 */ /* 0x000ee20000300800 */
[----:B------:R-:W-:-:S02]  /*1ecb0*/  F2FP.SATFINITE.E4M3.F32.PACK_AB_MERGE_C R11, RZ, R6, RZ ;  /* 0x00000006ff0b723e */ /* 0x000fc400048070ff */
[----:B------:R-:W-:Y:S01]  /*1ecc0*/  F2FP.SATFINITE.E4M3.F32.PACK_AB_MERGE_C R15, RZ, R4, RZ ;  /* 0x00000004ff0f723e */ /* 0x000fe200048070ff */
[----:B------:R-:W-:Y:S04]  /*1ecd0*/  @!P6 STG.E.U8 desc[UR18][R2.64+0xe8], R13 ;  /* 0x0000e80d0200e986 */ /* 0x000fe8000c101112 */
[----:B------:R0:W-:Y:S04]  /*1ece0*/  @!P0 STG.E.U8 desc[UR18][R2.64+0xe9], R9 ;  /* 0x0000e90902008986 */ /* 0x0001e8000c101112 */
[----:B------:R1:W-:Y:S01]  /*1ecf0*/  @!P5 STG.E.U8 desc[UR18][R24.64+0xe9], R11 ;  /* 0x0000e90b1800d986 */ /* 0x0003e2000c101112 */
[----:B----4-:R-:W-:-:S03]  /*1ed00*/  FMUL R5, R36, UR20 ;  /* 0x0000001424057c20 */ /* 0x010fc60008400000 */
[----:B------:R-:W4:Y:S02]  /*1ed10*/  LDL.LU R36, [R1+0x25c] ;  /* 0x00025c0001247983 */ /* 0x000f240000300800 */
[----:B0-----:R-:W-:Y:S01]  /*1ed20*/  F2FP.SATFINITE.E4M3.F32.PACK_AB_MERGE_C R9, RZ, R5, RZ ;  /* 0x00000005ff09723e */ /* 0x001fe200048070ff */
[----:B------:R-:W-:Y:S02]  /*1ed30*/  FMUL R6, R35, UR20 ;  /* 0x0000001423067c20 */ /* 0x000fe40008400000 */
[----:B------:R-:W4:Y:S01]  /*1ed40*/  LDL.LU R35, [R1+0x260] ;  /* 0x0002600001237983 */ /* 0x000f220000300800 */
[----:B--2---:R-:W-:-:S03]  /*1ed50*/  FMUL R4, R34, UR20 ;  /* 0x0000001422047c20 */ /* 0x004fc60008400000 */
[----:B------:R-:W2:Y:S02]  /*1ed60*/  LDL.LU R34, [R1+0x264] ;  /* 0x0002640001227983 */ /* 0x000ea40000300800 */
[----:B-1----:R-:W-:Y:S01]  /*1ed70*/  F2FP.SATFINITE.E4M3.F32.PACK_AB_MERGE_C R11, RZ, R4, RZ ;  /* 0x00000004ff0b723e */ /* 0x002fe200048070ff */
[----:B-----5:R-:W-:Y:S02]  /*1ed80*/  FMUL R4, R33, UR20 ;  /* 0x0000001421047c20 */ /* 0x020fe40008400000 */
[----:B------:R-:W5:Y:S03]  /*1ed90*/  LDL.LU R33, [R1+0x268] ;  /* 0x0002680001217983 */ /* 0x000f660000300800 */
[----:B------:R-:W-:Y:S01]  /*1eda0*/  F2FP.SATFINITE.E4M3.F32.PACK_AB_MERGE_C R13, RZ, R4, RZ ;  /* 0x00000004ff0d723e */ /* 0x000fe200048070ff */
        /* <DEDUP_REMOVED lines=9> */
[----:B------:R-:W-:-:S03]  /*1ee40*/  ISETP.LT.OR P1, PT, R0, 0xf1, !P2 ;  /* 0x000000f10000780c */ /* 0x000fc60005721670 */
[----:B------:R1:W-:Y:S01]  /*1ee50*/  @!P6 STG.E.U8 desc[UR18][R2.64+0xf0], R15 ;  /* 0x0000f00f0200e986 */ /* 0x0003e2000c101112 */
[C---:B------:R-:W-:Y:S02]  /*1ee60*/  ISETP.LT.OR P6, PT, R0.reuse, 0xf9, !P3 ;  /* 0x000000f90000780c */ /* 0x040fe40005fc1670 */
[----:B------:R-:W-:Y:S01]  /*1ee70*/  ISETP.LT.OR P3, PT, R0, 0xfa, !P3 ;  /* 0x000000fa0000780c */ /* 0x000fe20005f61670 */
[----:B------:R1:W-:Y:S01]  /*1ee80*/  @!P0 STG.E.U8 desc[UR18][R2.64+0xf1], R9 ;  /* 0x0000f10902008986 */ /* 0x0003e2000c101112 */
[----:B0-----:R-:W-:Y:S02]  /*1ee90*/  F2FP.SATFINITE.E4M3.F32.PACK_AB_MERGE_C R7, RZ, R6, RZ ;  /* 0x00000006ff07723e */ /* 0x001fe400048070ff */
[----:B-1----:R-:W-:Y:S02]  /*1eea0*/  F2FP.SATFINITE.E4M3.F32.PACK_AB_MERGE_C R15, RZ, R5, RZ ;  /* 0x00000005ff0f723e */ /* 0x002fe400048070ff */
[----:B------:R-:W-:Y:S01]  /*1eeb0*/  F2FP.SATFINITE.E4M3.F32.PACK_AB_MERGE_C R9, RZ, R4, RZ ;  /* 0x00000004ff09723e */ /* 0x000fe200048070ff */
[----:B------:R-:W-:-:S02]  /*1eec0*/  FMUL R4, R38, UR20 ;  /* 0x0000001426047c20 */ /* 0x000fc40008400000 */
[----:B------:R-:W3:Y:S04]  /*1eed0*/  LDL.LU R38, [R1+0x274] ;  /* 0x0002740001267983 */ /* 0x000ee80000300800 */
[----:B------:R0:W-:Y:S01]  /*1eee0*/  @!P5 STG.E.U8 desc[UR18][R24.64+0xf1], R11 ;  /* 0x0000f10b1800d986 */ /* 0x0001e2000c101112 */
[----:B------:R-:W-:Y:S01]  /*1eef0*/  ISETP.LT.OR P5, PT, R0, 0xf9, !P2 ;  /* 0x000000f90000780c */ /* 0x000fe200057a1670 */
[----:B------:R-:W-:Y:S02]  /*1ef00*/  FMUL R5, R37, UR20 ;  /* 0x0000001425057c20 */ /* 0x000fe40008400000 */
[----:B------:R-:W3:Y:S04]  /*1ef10*/  LDL.LU R37, [R1+0x278] ;  /* 0x0002780001257983 */ /* 0x000ee80000300800 */
[----:B------:R1:W-:Y:S04]  /*1ef20*/  @!P1 STG.E.U8 desc[UR18][R24.64+0xf0], R7 ;  /* 0x0000f00718009986 */ /* 0x0003e8000c101112 */
[----:B------:R-:W-:Y:S04]  /*1ef30*/  @!P6 STG.E.U8 desc[UR18][R2.64+0xf8], R13 ;  /* 0x0000f80d0200e986 */ /* 0x000fe8000c101112 */
[----:B------:R2:W-:Y:S01]  /*1ef40*/  @!P3 STG.E.U8 desc[UR18][R2.64+0xf9], R15 ;  /* 0x0000f90f0200b986 */ /* 0x0005e2000c101112 */
[----:B0-----:R-:W-:-:S03]  /*1ef50*/  F2FP.SATFINITE.E4M3.F32.PACK_AB_MERGE_C R11, RZ, R4, RZ ;  /* 0x00000004ff0b723e */ /* 0x001fc600048070ff */
[----:B------:R0:W-:Y:S01]  /*1ef60*/  @!P5 STG.E.U8 desc[UR18][R24.64+0xf8], R9 ;  /* 0x0000f8091800d986 */ /* 0x0001e2000c101112 */
[----:B----4-:R-:W-:-:S03]  /*1ef70*/  FMUL R6, R36, UR20 ;  /* 0x0000001424067c20 */ /* 0x010fc60008400000 */
[----:B------:R-:W4:Y:S01]  /*1ef80*/  LDL.LU R36, [R1+0x27c] ;  /* 0x00027c0001247983 */ /* 0x000f220000300800 */
[----:B-1----:R-:W-:-:S03]  /*1ef90*/  FMUL R7, R35, UR20 ;  /* 0x0000001423077c20 */ /* 0x002fc60008400000 */
        /* <DEDUP_REMOVED lines=10> */
[----:B------:R-:W-:Y:S02]  /*1f040*/  ISETP.GE.AND P1, PT, R32, 0x81, PT ;  /* 0x000000812000780c */ /* 0x000fe40003f26270 */
[C---:B------:R-:W-:Y:S02]  /*1f050*/  ISETP.LT.OR P2, PT, R0.reuse, 0xfa, !P2 ;  /* 0x000000fa0000780c */ /* 0x040fe40005741670 */
[C---:B------:R-:W-:Y:S02]  /*1f060*/  ISETP.LT.OR P6, PT, R0.reuse, 0x1, !P1 ;  /* 0x000000010000780c */ /* 0x040fe40004fc1670 */
[----:B------:R-:W-:Y:S02]  /*1f070*/  ISETP.LT.OR P3, PT, R0, 0x2, !P1 ;  /* 0x000000020000780c */ /* 0x000fe40004f61670 */
[----:B------:R-:W-:Y:S02]  /*1f080*/  F2FP.SATFINITE.E4M3.F32.PACK_AB_MERGE_C R5, RZ, R5, RZ ;  /* 0x00000005ff05723e */ /* 0x000fe400048070ff */
[----:B------:R-:W-:-:S05]  /*1f090*/  ISETP.GE.AND P0, PT, R32, 0x89, PT ;  /* 0x000000892000780c */ /* 0x000fca0003f06270 */
[----:B------:R-:W-:Y:S01]  /*1f0a0*/  @!P2 STG.E.U8 desc[UR18][R24.64+0xf9], R11 ;  /* 0x0000f90b1800a986 */ /* 0x000fe2000c101112 */
[----:B------:R-:W-:-:S03]  /*1f0b0*/  F2FP.SATFINITE.E4M3.F32.PACK_AB_MERGE_C R13, RZ, R6, RZ ;  /* 0x00000006ff0d723e */ /* 0x000fc600048070ff */
[----:B------:R0:W-:Y:S01]  /*1f0c0*/  @!P6 STG.E.U8 desc[UR18][R28.64], R5 ;  /* 0x000000051c00e986 */ /* 0x0001e2000c101112 */
[C---:B------:R-:W-:Y:S02]  /*1f0d0*/  ISETP.LT.OR P6, PT, R0.reuse, 0x2, !P0 ;  /* 0x000000020000780c */ /* 0x040fe400047c1670 */
[C---:B------:R-:W-:Y:S01]  /*1f0e0*/  ISETP.LT.OR P5, PT, R0.reuse, 0x1, !P0 ;  /* 0x000000010000780c */ /* 0x040fe200047a1670 */
[----:B------:R1:W-:Y:S01]  /*1f0f0*/  @!P3 STG.E.U8 desc[UR18][R28.64+0x1], R13 ;  /* 0x0000010d1c00b986 */ /* 0x0003e2000c101112 */
[----:B------:R-:W-:Y:S02]  /*1f100*/  ISETP.LT.OR P2, PT, R0, 0xa, !P1 ;  /* 0x0000000a0000780c */ /* 0x000fe40004f41670 */
[----:B0-----:R-:W-:Y:S02]  /*1f110*/  F2FP.SATFINITE.E4M3.F32.PACK_AB_MERGE_C R5, RZ, R3, RZ ;  /* 0x00000003ff05723e */ /* 0x001fe400048070ff */
[----:B-1----:R-:W-:Y:S01]  /*1f120*/  F2FP.SATFINITE.E4M3.F32.PACK_AB_MERGE_C R13, RZ, R2, RZ ;  /* 0x00000002ff0d723e */ /* 0x002fe200048070ff */
[----:B------:R-:W-:-:S02]  /*1f130*/  FMUL R3, R38, UR20 ;  /* 0x0000001426037c20 */ /* 0x000fc40008400000 */
[----:B------:R-:W3:Y:S01]  /*1f140*/  LDL.LU R38, [R1+0x294] ;  /* 0x0002940001267983 */ /* 0x000ee20000300800 */
[----:B------:R-:W-:Y:S02]  /*1f150*/  F2FP.SATFINITE.E4M3.F32.PACK_AB_MERGE_C R11, RZ, R4, RZ ;  /* 0x00000004ff0b723e */ /* 0x000fe400048070ff */
[----:B------:R-:W-:Y:S01]  /*1f160*/  ISETP.LT.OR P3, PT, R0, 0x9, !P1 ;  /* 0x000000090000780c */ /* 0x000fe20004f61670 */
[----:B------:R0:W-:Y:S01]  /*1f170*/  @!P6 STG.E.U8 desc[UR18][R26.64+0x1], R9 ;  /* 0x000001091a00e986 */ /* 0x0001e2000c101112 */
[----:B------:R-:W-:-:S03]  /*1f180*/  FMUL R2, R37, UR20 ;  /* 0x0000001425027c20 */ /* 0x000fc60008400000 */
[----:B------:R-:W3:Y:S01]  /*1f190*/  LDL.LU R37, [R1+0x298] ;  /* 0x0002980001257983 */ /* 0x000ee20000300800 */
[----:B------:R-:W-:Y:S02]  /*1f1a0*/  F2FP.SATFINITE.E4M3.F32.PACK_AB_MERGE_C R7, RZ, R7, RZ ;  /* 0x00000007ff07723e */ /* 0x000fe400048070ff */
[----:B0-----:R-:W-:-:S03]  /*1f1b0*/  F2FP.SATFINITE.E4M3.F32.PACK_AB_MERGE_C R9, RZ, R2, RZ ;  /* 0x00000002ff09723e */ /* 0x001fc600048070ff */
        /* <DEDUP_REMOVED lines=8> */
[----:B------:R-:W4:Y:S03]  /*1f240*/  LDL.LU R35, [R1+0x2a0] ;  /* 0x0002a00001237983 */ /* 0x000f260000300800 */
[----:B------:R-:W-:Y:S01]  /*1f250*/  F2FP.SATFINITE.E4M3.F32.PACK_AB_MERGE_C R15, RZ, R2, RZ ;  /* 0x00000002ff0f723e */ /* 0x000fe200048070ff */
[----:B--2---:R-:W-:Y:S02]  /*1f260*/  FMUL R2, R34, UR20 ;  /* 0x0000001422027c20 */ /* 0x004fe40008400000 */
[----:B------:R-:W2:Y:S01]  /*1f270*/  LDL.LU R34, [R1+0x2a4] ;  /* 0x0002a40001227983 */ /* 0x000ea20000300800 */
[----:B-----5:R-:W-:-:S03]  /*1f280*/  FMUL R3, R33, UR20 ;  /* 0x0000001421037c20 */ /* 0x020fc60008400000 */
[----:B------:R-:W5:Y:S01]  /*1f290*/  LDL.LU R33, [R1+0x2a8] ;  /* 0x0002a80001217983 */ /* 0x000f620000300800 */
[----:B---3--:R-:W-:-:S03]  /*1f2a0*/  FMUL R4, R31, UR20 ;  /* 0x000000141f047c20 */ /* 0x008fc60008400000 */
[----:B------:R-:W3:Y:S01]  /*1f2b0*/  LDL.LU R31, [R1+0x2ac] ;  /* 0x0002ac00011f7983 */ /* 0x000ee20000300800 */
[----:B0-----:R-:W-:-:S03]  /*1f2c0*/  FMUL R5, R30, UR20 ;  /* 0x000000141e057c20 */ /* 0x001fc60008400000 */
[----:B------:R-:W3:Y:S01]  /*1f2d0*/  LDL.LU R30, [R1+0x2b0] ;  /* 0x0002b000011e7983 */ /* 0x000ee20000300800 */
[C---:B------:R-:W-:Y:S02]  /*1f2e0*/  ISETP.LT.OR P6, PT, R0.reuse, 0xa, !P0 ;  /* 0x0000000a0000780c */ /* 0x040fe400047c1670 */
[C---:B------:R-:W-:Y:S02]  /*1f2f0*/  ISETP.LT.OR P5, PT, R0.reuse, 0x9, !P0 ;  /* 0x000000090000780c */ /* 0x040fe400047a1670 */
[C---:B------:R-:W-:Y:S02]  /*1f300*/  ISETP.LT.OR P3, PT, R0.reuse, 0x11, !P1 ;  /* 0x000000110000780c */ /* 0x040fe40004f61670 */
[----:B------:R-:W-:-:S07]  /*1f310*/  ISETP.LT.OR P2, PT, R0, 0x12, !P1 ;  /* 0x000000120000780c */ /* 0x000fce0004f41670 */
[----:B------:R0:W-:Y:S01]  /*1f320*/  @!P6 STG.E.U8 desc[UR18][R26.64+0x9], R7 ;  /* 0x000009071a00e986 */ /* 0x0001e2000c101112 */
[----:B------:R-:W-:-:S03]  /*1f330*/  ISETP.LT.OR P6, PT, R0, 0x12, !P0 ;  /* 0x000000120000780c */ /* 0x000fc600047c1670 */
[----:B------:R-:W-:Y:S01]  /*1f340*/  @!P5 STG.E.U8 desc[UR18][R26.64+0x8], R13 ;  /* 0x0000080d1a00d986 */ /* 0x000fe2000c101112 */
[----:B------:R-:W-:-:S03]  /*1f350*/  ISETP.LT.OR P5, PT, R0, 0x11, !P0 ;  /* 0x000000110000780c */ /* 0x000fc600047a1670 */
[----:B------:R1:W-:Y:S01]  /*1f360*/  @!P3 STG.E.U8 desc[UR18][R28.64+0x10], R9 ;  /* 0x000010091c00b986 */ /* 0x0003e2000c101112 */
[C---:B------:R-:W-:Y:S02]  /*1f370*/  ISETP.LT.OR P3, PT, R0.reuse, 0x19, !P1 ;  /* 0x000000190000780c */ /* 0x040fe40004f61670 */
[----:B0-----:R-:W-:Y:S01]  /*1f380*/  F2FP.SATFINITE.E4M3.F32.PACK_AB_MERGE_C R7, RZ, R2, RZ ;  /* 0x00000002ff07723e */ /* 0x001fe200048070ff */
[----:B------:R0:W-:Y:S01]  /*1f390*/  @!P2 STG.E.U8 desc[UR18][R28.64+0x11], R11 ;  /* 0x0000110b1c00a986 */ /* 0x0001e2000c101112 */
[----:B------:R-:W-:Y:S02]  /*1f3a0*/  ISETP.LT.OR P2, PT, R0, 0x1a, !P1 ;  /* 0x0000001a0000780c */ /* 0x000fe40004f41670 */
[----:B-1----:R-:W-:Y:S01]  /*1f3b0*/  F2FP.SATFINITE.E4M3.F32.PACK_AB_MERGE_C R9, RZ, R3, RZ ;  /* 0x00000003ff09723e */ /* 0x002fe200048070ff */
[----:B------:R-:W-:Y:S02]  /*1f3c0*/  FMUL R2, R38, UR20 ;  /* 0x0000001426027c20 */ /* 0x000fe40008400000 */
[----:B------:R-:W3:Y:S01]  /*1f3d0*/  LDL.LU R38, [R1+0x2b4] ;  /* 0x0002b40001267983 */ /* 0x000ee20000300800 */
[----:B0-----:R-:W-:-:S03]  /*1f3e0*/  F2FP.SATFINITE.E4M3.F32.PACK_AB_MERGE_C R11, RZ, R4, RZ ;  /* 0x00000004ff0b723e */ /* 0x001fc600048070ff */
[----:B------:R0:W-:Y:S01]  /*1f3f0*/  @!P6 STG.E.U8 desc[UR18][R26.64+0x11], R7 ;  /* 0x000011071a00e986 */ /* 0x0001e2000c101112 */
[----:B------:R-:W-:Y:S01]  /*1f400*/  ISETP.LT.OR P6, PT, R0, 0x1a, !P0 ;  /* 0x0000001a0000780c */ /* 0x000fe200047c1670 */
[----:B------:R-:W-:Y:S02]  /*1f410*/  FMUL R3, R37, UR20 ;  /* 0x0000001425037c20 */ /* 0x000fe40008400000 */
[----:B------:R-:W3:Y:S01]  /*1f420*/  LDL.LU R37, [R1+0x2b8] ;  /* 0x0002b80001257983 */ /* 0x000ee20000300800 */
[----:B0-----:R-:W-:-:S03]  /*1f430*/  F2FP.SATFINITE.E4M3.F32.PACK_AB_MERGE_C R7, RZ, R2, RZ ;  /* 0x00000002ff07723e */ /* 0x001fc600048070ff */
[----:B------:R-:W-:Y:S04]  /*1f440*/  @!P5 STG.E.U8 desc[UR18][R26.64+0x10], R15 ;  /* 0x0000100f1a00d986 */ /* 0x000fe8000c101112 */
        /* <DEDUP_REMOVED lines=13> */
[----:B------:R-:W5:Y:S02]  /*1f520*/  LDL.LU R33, [R1+0x2c8] ;  /* 0x0002c80001217983 */ /* 0x000f640000300800 */
        /* <DEDUP_REMOVED lines=8> */
[----:B------:R-:W-:Y:S02]  /*1f5b0*/  F2FP.SATFINITE.E4M3.F32.PACK_AB_MERGE_C R5, RZ, R5, RZ ;  /* 0x00000005ff05723e */ /* 0x000fe400048070ff */
[----:B------:R-:W-:-:S05]  /*1f5c0*/  ISETP.LT.OR P6, PT, R0, 0x22, !P0 ;  /* 0x000000220000780c */ /* 0x000fca00047c1670 */
[----:B------:R0:W-:Y:S01]  /*1f5d0*/  @!P5 STG.E.U8 desc[UR18][R26.64+0x18], R5 ;  /* 0x000018051a00d986 */ /* 0x0001e2000c101112 */
[----:B------:R-:W-:-:S03]  /*1f5e0*/  ISETP.LT.OR P5, PT, R0, 0x21, !P0 ;  /* 0x000000210000780c */ /* 0x000fc600047a1670 */
[----:B------:R-:W-:Y:S01]  /*1f5f0*/  @!P3 STG.E.U8 desc[UR18][R28.64+0x20], R9 ;  /* 0x000020091c00b986 */ /* 0x000fe2000c101112 */
[----:B------:R-:W-:-:S03]  /*1f600*/  ISETP.LT.OR P3, PT, R0, 0x29, !P1 ;  /* 0x000000290000780c */ /* 0x000fc60004f61670 */
[----:B------:R1:W-:Y:S01]  /*1f610*/  @!P2 STG.E.U8 desc[UR18][R28.64+0x21], R11 ;  /* 0x0000210b1c00a986 */ /* 0x0003e2000c101112 */
[----:B------:R-:W-:Y:S02]  /*1f620*/  ISETP.LT.OR P2, PT, R0, 0x2a, !P1 ;  /* 0x0000002a0000780c */ /* 0x000fe40004f41670 */
[----:B0-----:R-:W-:Y:S02]  /*1f630*/  F2FP.SATFINITE.E4M3.F32.PACK_AB_MERGE_C R5, RZ, R3, RZ ;  /* 0x00000003ff05723e */ /* 0x001fe400048070ff */
[----:B-1----:R-:W-:Y:S01]  /*1f640*/  F2FP.SATFINITE.E4M3.F32.PACK_AB_MERGE_C R11, RZ, R2, RZ ;  /* 0x00000002ff0b723e */ /* 0x002fe200048070ff */
[----:B------:R-:W-:Y:S02]  /*1f650*/  FMUL R2, R38, UR20 ;  /* 0x0000001426027c20 */ /* 0x000fe40008400000 */
[----:B------:R-:W3:Y:S01]  /*1f660*/  LDL.LU R38, [R1+0x2d4] ;  /* 0x0002d40001267983 */ /* 0x000ee20000300800 */
[----:B------:R-:W-:-:S03]  /*1f670*/  F2FP.SATFINITE.E4M3.F32.PACK_AB_MERGE_C R9, RZ, R4, RZ ;  /* 0x00000004ff09723e */ /* 0x000fc600048070ff */
[----:B------:R-:W-:Y:S01]  /*1f680*/  @!P6 STG.E.U8 desc[UR18][R26.64+0x21], R5 ;  /* 0x000021051a00e986 */ /* 0x000fe2000c101112 */
[----:B------:R-:W-:Y:S01]  /*1f690*/  ISETP.LT.OR P6, PT, R0, 0x2a, !P0 ;  /* 0x0000002a0000780c */ /* 0x000fe200047c1670 */
[----:B------:R-:W-:Y:S02]  /*1f6a0*/  FMUL R3, R37, UR20 ;  /* 0x0000001425037c20 */ /* 0x000fe40008400000 */
[----:B------:R-:W3:Y:S04]  /*1f6b0*/  LDL.LU R37, [R1+0x2d8] ;  /* 0x0002d80001257983 */ /* 0x000ee80000300800 */
[----:B------:R-:W-:Y:S04]  /*1f6c0*/  @!P5 STG.E.U8 desc[UR18][R26.64+0x20], R13 ;  /* 0x0000200d1a00d986 */ /* 0x000fe8000c101112 */
[----:B------:R0:W-:Y:S04]  /*1f6d0*/  @!P3 STG.E.U8 desc[UR18][R28.64+0x28], R7 ;  /* 0x000028071c00b986 */ /* 0x0001e8000c101112 */
[----:B------:R1:W-:Y:S01]  /*1f6e0*/  @!P2 STG.E.U8 desc[UR18][R28.64+0x29], R9 ;  /* 0x000029091c00a986 */ /* 0x0003e2000c101112 */
[----:B0-----:R-:W-:-:S02]  /*1f6f0*/  F2FP.SATFINITE.E4M3.F32.PACK_AB_MERGE_C R7, RZ, R2, RZ ;  /* 0x00000002ff07723e */ /* 0x001fc400048070ff */
[----:B-1----:R-:W-:-:S03]  /*1f700*/  F2FP.SATFINITE.E4M3.F32.PACK_AB_MERGE_C R9, RZ, R3, RZ ;  /* 0x00000003ff09723e */ /* 0x002fc600048070ff */
[----:B------:R0:W-:Y:S01]  /*1f710*/  @!P6 STG.E.U8 desc[UR18][R26.64+0x29], R7 ;  /* 0x000029071a00e986 */ /* 0x0001e2000c101112 */
[----:B----4-:R-:W-:-:S03]  /*1f720*/  FMUL R4, R36, UR20 ;  /* 0x0000001424047c20 */ /* 0x010fc60008400000 */
[----:B------:R-:W4:Y:S02]  /*1f730*/  LDL.LU R36, [R1+0x2dc] ;  /* 0x0002dc0001247983 */ /* 0x000f240000300800 */
[----:B------:R-:W-:Y:S01]  /*1f740*/  F2FP.SATFINITE.E4M3.F32.PACK_AB_MERGE_C R13, RZ, R4, RZ ;  /* 0x00000004ff0d723e */ /* 0x000fe200048070ff */
        /* <DEDUP_REMOVED lines=15> */
[----:B------:R-:W-:Y:S01]  /*1f840*/  @!P5 STG.E.U8 desc[UR18][R26.64+0x28], R11 ;  /* 0x0000280b1a00d986 */ /* 0x000fe2000c101112 */
[----:B------:R-:W-:-:S03]  /*1f850*/  ISETP.LT.OR P5, PT, R0, 0x31, !P0 ;  /* 0x000000310000780c */ /* 0x000fc600047a1670 */
[----:B------:R0:W-:Y:S01]  /*1f860*/  @!P2 STG.E.U8 desc[UR18][R28.64+0x31], R13 ;  /* 0x0000310d1c00a986 */ /* 0x0001e2000c101112 */
[----:B------:R-:W-:-:S03]  /*1f870*/  ISETP.LT.OR P2, PT, R0, 0x3a, !P1 ;  /* 0x0000003a0000780c */ /* 0x000fc60004f41670 */
[----:B------:R1:W-:Y:S01]  /*1f880*/  @!P3 STG.E.U8 desc[UR18][R28.64+0x30], R9 ;  /* 0x000030091c00b986 */ /* 0x0003e2000c101112 */
[----:B------:R-:W-:Y:S02]  /*1f890*/  ISETP.LT.OR P3, PT, R0, 0x39, !P1 ;  /* 0x000000390000780c */ /* 0x000fe40004f61670 */
[----:B------:R-:W-:Y:S02]  /*1f8a0*/  F2FP.SATFINITE.E4M3.F32.PACK_AB_MERGE_C R5, RZ, R5, RZ ;  /* 0x00000005ff05723e */ /* 0x000fe400048070ff */
[----:B0-----:R-:W-:Y:S02]  /*1f8b0*/  F2FP.SATFINITE.E4M3.F32.PACK_AB_MERGE_C R13, RZ, R2, RZ ;  /* 0x00000002ff0d723e */ /* 0x001fe400048070ff */
[----:B-1----:R-:W-:Y:S01]  /*1f8c0*/  F2FP.SATFINITE.E4M3.F32.PACK_AB_MERGE_C R9, RZ, R3, RZ ;  /* 0x00000003ff09723e */ /* 0x002fe200048070ff */
[----:B------:R-:W-:Y:S02]  /*1f8d0*/  FMUL R3, R38, UR20 ;  /* 0x0000001426037c20 */ /* 0x000fe40008400000 */
[----:B------:R-:W3:Y:S01]  /*1f8e0*/  LDL.LU R38, [R1+0x2f4] ;  /* 0x0002f40001267983 */ /* 0x000ee20000300800 */
[----:B------:R-:W-:-:S03]  /*1f8f0*/  F2FP.SATFINITE.E4M3.F32.PACK_AB_MERGE_C R11, RZ, R4, RZ ;  /* 0x00000004ff0b723e */ /* 0x000fc600048070ff */
[----:B------:R0:W-:Y:S01]  /*1f900*/  @!P6 STG.E.U8 desc[UR18][R26.64+0x31], R7 ;  /* 0x000031071a00e986 */ /* 0x0001e2000c101112 */
[----:B------:R-:W-:-:S03]  /*1f910*/  FMUL R2, R37, UR20 ;  /* 0x0000001425027c20 */ /* 0x000fc60008400000 */
[----:B------:R-:W3:Y:S01]  /*1f920*/  LDL.LU R37, [R1+0x2f8] ;  /* 0x0002f80001257983 */ /* 0x000ee20000300800 */
[----:B------:R-:W-:Y:S02]  /*1f930*/  ISETP.LT.OR P6, PT, R0, 0x3a, !P0 ;  /* 0x0000003a0000780c */ /* 0x000fe400047c1670 */
[----:B0-----:R-:W-:Y:S01]  /*1f940*/  F2FP.SATFINITE.E4M3.F32.PACK_AB_MERGE_C R7, RZ, R2, RZ ;  /* 0x00000002ff07723e */ /* 0x001fe200048070ff */
[----:B------:R0:W-:Y:S04]  /*1f950*/  @!P5 STG.E.U8 desc[UR18][R26.64+0x30], R5 ;  /* 0x000030051a00d986 */ /* 0x0001e8000c101112 */
[----:B------:R-:W-:Y:S04]  /*1f960*/  @!P2 STG.E.U8 desc[UR18][R28.64+0x39], R11 ;  /* 0x0000390b1c00a986 */ /* 0x000fe8000c101112 */
[----:B------:R1:W-:Y:S01]  /*1f970*/  @!P3 STG.E.U8 desc[UR18][R28.64+0x38], R9 ;  /* 0x000038091c00b986 */ /* 0x0003e2000c101112 */
[----:B0-----:R-:W-:-:S05]  /*1f980*/  F2FP.SATFINITE.E4M3.F32.PACK_AB_MERGE_C R5, RZ, R3, RZ ;  /* 0x00000003ff05723e */ /* 0x001fca00048070ff */
        /* <DEDUP_REMOVED lines=42> */
[----:B------:R-:W-:Y:S01]  /*1fc30*/  F2FP.SATFINITE.E4M3.F32.PACK_AB_MERGE_C R11, RZ, R4, RZ ;  /* 0x00000004ff0b723e */ /* 0x000fe200048070ff */
[----:B------:R-:W-:Y:S02]  /*1fc40*/  FMUL R2, R35, UR20 ;  /* 0x0000001423027c20 */ /* 0x000fe40008400000 */
[----:B------:R-:W4:Y:S03]  /*1fc50*/  LDL.LU R35, [R1+0x320] ;  /* 0x0003200001237983 */ /* 0x000f260000300800 */
[----:B-1----:R-:W-:Y:S01]  /*1fc60*/  F2FP.SATFINITE.E4M3.F32.PACK_AB_MERGE_C R13, RZ, R2, RZ ;  /* 0x00000002ff0d723e */ /* 0x002fe200048070ff */
        /* <DEDUP_REMOVED lines=146> */
[----:B------:R-:W-:-:S03]  /*20590*/  FMUL R3, R37, UR20 ;  /* 0x0000001425037c20 */ /* 0x000fc60008400000 */
[----:B------:R-:W3:Y:S04]  /*205a0*/  LDL.LU R37, [R1+0x398] ;  /* 0x0003980001257983 */ /* 0x000ee80000300800 */
[----:B------:R-:W-:Y:S04]  /*205b0*/  @!P5 STG.E.U8 desc[UR18][R26.64+0x80], R13 ;  /* 0x0000800d1a00d986 */ /* 0x000fe8000c101112 */
[----:B------:R0:W-:Y:S04]  /*205c0*/  @!P3 STG.E.U8 desc[UR18][R28.64+0x88], R7 ;  /* 0x000088071c00b986 */ /* 0x0001e8000c101112 */
[----:B------:R1:W-:Y:S01]  /*205d0*/  @!P2 STG.E.U8 desc[UR18][R28.64+0x89], R9 ;  /* 0x000089091c00a986 */ /* 0x0003e2000c101112 */
[----:B0-----:R-:W-:-:S02]  /*205e0*/  F2FP.SATFINITE.E4M3.F32.PACK_AB_MERGE_C R7, RZ, R2, RZ ;  /* 0x00000002ff07723e */ /* 0x001fc400048070ff */
[----:B-1----:R-:W-:Y:S01]  /*205f0*/  F2FP.SATFINITE.E4M3.F32.PACK_AB_MERGE_C R9, RZ, R3, RZ ;  /* 0x00000003ff09723e */ /* 0x002fe200048070ff */
[----:B----4-:R-:W-:Y:S02]  /*20600*/  FMUL R4, R36, UR20 ;  /* 0x0000001424047c20 */ /* 0x010fe40008400000 */
[----:B------:R-:W4:Y:S03]  /*20610*/  LDL.LU R36, [R1+0x39c] ;  /* 0x00039c0001247983 */ /* 0x000f260000300800 */
[----:B------:R-:W-:Y:S01]  /*20620*/  F2FP.SATFINITE.E4M3.F32.PACK_AB_MERGE_C R13, RZ, R4, RZ ;  /* 0x00000004ff0d723e */ /* 0x000fe200048070ff */
[----:B------:R-:W-:Y:S02]  /*20630*/  FMUL R5, R35, UR20 ;  /* 0x0000001423057c20 */ /* 0x000fe40008400000 */
[----:B------:R-:W4:Y:S01]  /*20640*/  LDL.LU R35, [R1+0x3a0] ;  /* 0x0003a00001237983 */ /* 0x000f220000300800 */
[----:B--2---:R-:W-:-:S03]  /*20650*/  FMUL R2, R34, UR20 ;  /* 0x0000001422027c20 */ /* 0x004fc60008400000 */
[----:B------:R-:W2:Y:S01]  /*20660*/  LDL.LU R34, [R1+0x3a4] ;  /* 0x0003a40001227983 */ /* 0x000ea20000300800 */
[----:B-----5:R-:W-:-:S03]  /*20670*/  FMUL R3, R33, UR20 ;  /* 0x0000001421037c20 */ /* 0x020fc60008400000 */
[----:B------:R-:W5:Y:S01]  /*20680*/  LDL.LU R33, [R1+0x3a8] ;  /* 0x0003a80001217983 */ /* 0x000f620000300800 */
        /* <DEDUP_REMOVED lines=16> */
[----:B------:R-:W-:Y:S01]  /*20790*/  @!P2 STG.E.U8 desc[UR18][R28.64+0x91], R13 ;  /* 0x0000910d1c00a986 */ /* 0x000fe2000c101112 */
[----:B------:R-:W-:Y:S02]  /*207a0*/  ISETP.LT.OR P2, PT, R0, 0x9a, !P1 ;  /* 0x0000009a0000780c */ /* 0x000fe40004f41670 */
        /* <DEDUP_REMOVED lines=82> */
[----:B------:R0:W-:Y:S01]  /*20cd0*/  @!P6 STG.E.U8 desc[UR18][R26.64+0xb1], R7 ;  /* 0x0000b1071a00e986 */ /* 0x0001e2000c101112 */
[----:B------:R-:W-:-:S03]  /*20ce0*/  FMUL R3, R38, UR20 ;  /* 0x0000001426037c20 */ /* 0x000fc60008400000 */
[----:B------:R-:W3:Y:S01]  /*20cf0*/  LDL.LU R38, [R1+0x3f4] ;  /* 0x0003f40001267983 */ /* 0x000ee20000300800 */
[----:B------:R-:W-:Y:S02]  /*20d00*/  F2FP.SATFINITE.E4M3.F32.PACK_AB_MERGE_C R11, RZ, R4, RZ ;  /* 0x00000004ff0b723e */ /* 0x000fe400048070ff */
[----:B------:R-:W-:Y:S01]  /*20d10*/  ISETP.LT.OR P6, PT, R0, 0xba, !P0 ;  /* 0x000000ba0000780c */ /* 0x000fe200047c1670 */
[----:B------:R-:W-:Y:S02]  /*20d20*/  FMUL R2, R37, UR20 ;  /* 0x0000001425027c20 */ /* 0x000fe40008400000 */
[----:B------:R-:W3:Y:S03]  /*20d30*/  LDL.LU R37, [R1+0x3f8] ;  /* 0x0003f80001257983 */ /* 0x000ee60000300800 */
        /* <DEDUP_REMOVED lines=31> */
[----:B-1----:R-:W-:-:S03]  /*20f30*/  F2FP.SATFINITE.E4M3.F32.PACK_AB_MERGE_C R9, RZ, R3, RZ ;  /* 0x00000003ff09723e */ /* 0x002fc600048070ff */
[----:B------:R0:W-:Y:S01]  /*20f40*/  @!P6 STG.E.U8 desc[UR18][R26.64+0xc1], R7 ;  /* 0x0000c1071a00e986 */ /* 0x0001e2000c101112 */
[----:B------:R-:W-:Y:S01]  /*20f50*/  FMUL R2, R38, UR20 ;  /* 0x0000001426027c20 */ /* 0x000fe20008400000 */
[----:B------:R-:W-:Y:S02]  /*20f60*/  ISETP.LT.OR P6, PT, R0, 0xca, !P0 ;  /* 0x000000ca0000780c */ /* 0x000fe400047c1670 */
[----:B------:R-:W3:Y:S01]  /*20f70*/  LDL.LU R38, [R1+0x414] ;  /* 0x0004140001267983 */ /* 0x000ee20000300800 */
[----:B------:R-:W-:Y:S01]  /*20f80*/  F2FP.SATFINITE.E4M3.F32.PACK_AB_MERGE_C R13, RZ, R4, RZ ;  /* 0x00000004ff0d723e */ /* 0x000fe200048070ff */
        /* <DEDUP_REMOVED lines=24> */
[C---:B------:R-:W-:Y:S01]  /*21110*/  ISETP.LT.OR P3, PT, R0.reuse, 0xd1, !P1 ;  /* 0x000000d10000780c */ /* 0x040fe20004f61670 */
[----:B------:R-:W3:Y:S01]  /*21120*/  LDL.LU R40, [R1+0x434] ;  /* 0x0004340001287983 */ /* 0x000ee20000300800 */
[C---:B------:R-:W-:Y:S02]  /*21130*/  ISETP.LT.OR P2, PT, R0.reuse, 0xd2, !P1 ;  /* 0x000000d20000780c */ /* 0x040fe40004f41670 */
[----:B------:R-:W-:Y:S02]  /*21140*/  ISETP.LT.OR P6, PT, R0, 0xd2, !P0 ;  /* 0x000000d20000780c */ /* 0x000fe400047c1670 */
[----:B------:R-:W-:-:S05]  /*21150*/  F2FP.SATFINITE.E4M3.F32.PACK_AB_MERGE_C R5, RZ, R5, RZ ;  /* 0x00000005ff05723e */ /* 0x000fca00048070ff */
[----:B------:R0:W-:Y:S01]  /*21160*/  @!P5 STG.E.U8 desc[UR18][R26.64+0xc8], R5 ;  /* 0x0000c8051a00d986 */ /* 0x0001e2000c101112 */
[----:B------:R-:W-:-:S03]  /*21170*/  ISETP.LT.OR P5, PT, R0, 0xd1, !P0 ;  /* 0x000000d10000780c */ /* 0x000fc600047a1670 */
[----:B------:R-:W-:Y:S01]  /*21180*/  @!P3 STG.E.U8 desc[UR18][R28.64+0xd0], R9 ;  /* 0x0000d0091c00b986 */ /* 0x000fe2000c101112 */
[----:B------:R-:W-:-:S03]  /*21190*/  ISETP.LT.OR P3, PT, R0, 0xd9, !P1 ;  /* 0x000000d90000780c */ /* 0x000fc60004f61670 */
[----:B------:R1:W-:Y:S01]  /*211a0*/  @!P2 STG.E.U8 desc[UR18][R28.64+0xd1], R11 ;  /* 0x0000d10b1c00a986 */ /* 0x0003e2000c101112 */
[----:B0-----:R-:W-:Y:S02]  /*211b0*/  F2FP.SATFINITE.E4M3.F32.PACK_AB_MERGE_C R5, RZ, R3, RZ ;  /* 0x00000003ff05723e */ /* 0x001fe400048070ff */
[----:B------:R-:W-:-:S03]  /*211c0*/  ISETP.LT.OR P2, PT, R0, 0xda, !P1 ;  /* 0x000000da0000780c */ /* 0x000fc60004f41670 */
[----:B------:R-:W-:Y:S01]  /*211d0*/  @!P6 STG.E.U8 desc[UR18][R26.64+0xd1], R5 ;  /* 0x0000d1051a00e986 */ /* 0x000fe2000c101112 */
[----:B-1----:R-:W-:Y:S02]  /*211e0*/  F2FP.SATFINITE.E4M3.F32.PACK_AB_MERGE_C R11, RZ, R2, RZ ;  /* 0x00000002ff0b723e */ /* 0x002fe400048070ff */
[----:B------:R-:W-:Y:S01]  /*211f0*/  ISETP.LT.OR P6, PT, R0, 0xda, !P0 ;  /* 0x000000da0000780c */ /* 0x000fe200047c1670 */
[----:B------:R-:W-:Y:S02]  /*21200*/  FMUL R2, R38, UR20 ;  /* 0x0000001426027c20 */ /* 0x000fe40008400000 */
[----:B------:R-:W3:Y:S01]  /*21210*/  LDL.LU R38, [R1+0x438] ;  /* 0x0004380001267983 */ /* 0x000ee20000300800 */
[----:B------:R-:W-:Y:S01]  /*21220*/  F2FP.SATFINITE.E4M3.F32.PACK_AB_MERGE_C R9, RZ, R4, RZ ;  /* 0x00000004ff09723e */ /* 0x000fe200048070ff */
        /* <DEDUP_REMOVED lines=14> */
[----:B------:R-:W2:Y:S02]  /*21310*/  LDL.LU R34, [R1+0x448] ;  /* 0x0004480001227983 */ /* 0x000ea40000300800 */
[----:B0-----:R-:W-:Y:S01]  /*21320*/  F2FP.SATFINITE.E4M3.F32.PACK_AB_MERGE_C R7, RZ, R2, RZ ;  /* 0x00000002ff07723e */ /* 0x001fe200048070ff */
[----:B-----5:R-:W-:Y:S02]  /*21330*/  FMUL R3, R33, UR20 ;  /* 0x0000001421037c20 */ /* 0x020fe40008400000 */
[----:B------:R-:W5:Y:S01]  /*21340*/  LDL.LU R33, [R1+0x44c] ;  /* 0x00044c0001217983 */ /* 0x000f620000300800 */
[----:B---3--:R-:W-:-:S03]  /*21350*/  FMUL R4, R31, UR20 ;  /* 0x000000141f047c20 */ /* 0x008fc60008400000 */
        /* <DEDUP_REMOVED lines=13> */
[----:B------:R-:W-:Y:S02]  /*21430*/  F2FP.SATFINITE.E4M3.F32.PACK_AB_MERGE_C R5, RZ, R5, RZ ;  /* 0x00000005ff05723e */ /* 0x000fe400048070ff */
[----:B0-----:R-:W-:Y:S01]  /*21440*/  F2FP.SATFINITE.E4M3.F32.PACK_AB_MERGE_C R11, RZ, R4, RZ ;  /* 0x00000004ff0b723e */ /* 0x001fe200048070ff */
[----:B------:R-:W-:Y:S01]  /*21450*/  @!P6 STG.E.U8 desc[UR18][R26.64+0xe1], R7 ;  /* 0x0000e1071a00e986 */ /* 0x000fe2000c101112 */
[C---:B------:R-:W-:Y:S02]  /*21460*/  ISETP.LT.OR P6, PT, R0.reuse, 0xea, !P0 ;  /* 0x000000ea0000780c */ /* 0x040fe400047c1670 */
[----:B-1----:R-:W-:Y:S01]  /*21470*/  F2FP.SATFINITE.E4M3.F32.PACK_AB_MERGE_C R9, RZ, R3, RZ ;  /* 0x00000003ff09723e */ /* 0x002fe200048070ff */
[----:B------:R0:W-:Y:S01]  /*21480*/  @!P5 STG.E.U8 desc[UR18][R26.64+0xe0], R5 ;  /* 0x0000e0051a00d986 */ /* 0x0001e2000c101112 */
[----:B------:R-:W-:-:S03]  /*21490*/  ISETP.LT.OR P5, PT, R0, 0xe9, !P0 ;  /* 0x000000e90000780c */ /* 0x000fc600047a1670 */
[----:B------:R-:W-:Y:S01]  /*214a0*/  @!P2 STG.E.U8 desc[UR18][R28.64+0xe9], R11 ;  /* 0x0000e90b1c00a986 */ /* 0x000fe2000c101112 */
[----:B------:R-:W-:Y:S01]  /*214b0*/  ISETP.LT.OR P2, PT, R0, 0xf2, !P1 ;  /* 0x000000f20000780c */ /* 0x000fe20004f41670 */
[----:B------:R-:W-:Y:S02]  /*214c0*/  FMUL R3, R40, UR20 ;  /* 0x0000001428037c20 */ /* 0x000fe40008400000 */
[----:B------:R1:W-:Y:S01]  /*214d0*/  @!P3 STG.E.U8 desc[UR18][R28.64+0xe8], R9 ;  /* 0x0000e8091c00b986 */ /* 0x0003e2000c101112 */
[----:B------:R-:W-:Y:S02]  /*214e0*/  ISETP.LT.OR P3, PT, R0, 0xf1, !P1 ;  /* 0x000000f10000780c */ /* 0x000fe40004f61670 */
[----:B------:R-:W-:Y:S01]  /*214f0*/  F2FP.SATFINITE.E4M3.F32.PACK_AB_MERGE_C R13, RZ, R2, RZ ;  /* 0x00000002ff0d723e */ /* 0x000fe200048070ff */
[----:B------:R-:W-:Y:S01]  /*21500*/  FMUL R2, R38, UR20 ;  /* 0x0000001426027c20 */ /* 0x000fe20008400000 */
[----:B------:R-:W-:Y:S01]  /*21510*/  FMUL R4, R37, UR20 ;  /* 0x0000001425047c20 */ /* 0x000fe20008400000 */
[----:B------:R-:W-:-:S03]  /*21520*/  F2FP.SATFINITE.E4M3.F32.PACK_AB_MERGE_C R3, RZ, R3, RZ ;  /* 0x00000003ff03723e */ /* 0x000fc600048070ff */
[----:B0-----:R-:W-:Y:S02]  /*21530*/  F2FP.SATFINITE.E4M3.F32.PACK_AB_MERGE_C R5, RZ, R2, RZ ;  /* 0x00000002ff05723e */ /* 0x001fe400048070ff */
[----:B------:R-:W-:Y:S01]  /*21540*/  F2FP.SATFINITE.E4M3.F32.PACK_AB_MERGE_C R7, RZ, R4, RZ ;  /* 0x00000004ff07723e */ /* 0x000fe200048070ff */
[----:B------:R-:W-:Y:S01]  /*21550*/  @!P5 STG.E.U8 desc[UR18][R26.64+0xe8], R13 ;  /* 0x0000e80d1a00d986 */ /* 0x000fe2000c101112 */
[----:B------:R-:W-:-:S03]  /*21560*/  ISETP.LT.OR P5, PT, R0, 0xf1, !P0 ;  /* 0x000000f10000780c */ /* 0x000fc600047a1670 */
[----:B------:R-:W-:Y:S01]  /*21570*/  @!P6 STG.E.U8 desc[UR18][R26.64+0xe9], R3 ;  /* 0x0000e9031a00e986 */ /* 0x000fe2000c101112 */
[----:B------:R-:W-:-:S03]  /*21580*/  ISETP.LT.OR P6, PT, R0, 0xf2, !P0 ;  /* 0x000000f20000780c */ /* 0x000fc600047c1670 */
[----:B------:R0:W-:Y:S01]  /*21590*/  @!P2 STG.E.U8 desc[UR18][R28.64+0xf1], R7 ;  /* 0x0000f1071c00a986 */ /* 0x0001e2000c101112 */
[C---:B------:R-:W-:Y:S02]  /*215a0*/  ISETP.LT.OR P2, PT, R0.reuse, 0xf9, !P1 ;  /* 0x000000f90000780c */ /* 0x040fe40004f41670 */
[C---:B------:R-:W-:Y:S01]  /*215b0*/  ISETP.LT.OR P1, PT, R0.reuse, 0xfa, !P1 ;  /* 0x000000fa0000780c */ /* 0x040fe20004f21670 */
[----:B------:R3:W-:Y:S01]  /*215c0*/  @!P3 STG.E.U8 desc[UR18][R28.64+0xf0], R5 ;  /* 0x0000f0051c00b986 */ /* 0x0007e2000c101112 */
[C---:B------:R-:W-:Y:S02]  /*215d0*/  ISETP.LT.OR P3, PT, R0.reuse, 0xf9, !P0 ;  /* 0x000000f90000780c */ /* 0x040fe40004761670 */
[----:B------:R-:W-:Y:S01]  /*215e0*/  ISETP.LT.OR P0, PT, R0, 0xfa, !P0 ;  /* 0x000000fa0000780c */ /* 0x000fe20004701670 */
[----:B----4-:R-:W-:-:S05]  /*215f0*/  FMUL R2, R36, UR20 ;  /* 0x0000001424027c20 */ /* 0x010fca0008400000 */
[----:B-1----:R-:W-:-:S05]  /*21600*/  F2FP.SATFINITE.E4M3.F32.PACK_AB_MERGE_C R9, RZ, R2, RZ ;  /* 0x00000002ff09723e */ /* 0x002fca00048070ff */
[----:B------:R1:W-:Y:S01]  /*21610*/  @!P5 STG.E.U8 desc[UR18][R26.64+0xf0], R9 ;  /* 0x0000f0091a00d986 */ /* 0x0003e2000c101112 */
[----:B------:R-:W-:-:S05]  /*21620*/  FMUL R0, R35, UR20 ;  /* 0x0000001423007c20 */ /* 0x000fca0008400000 */
[----:B0-----:R-:W-:Y:S01]  /*21630*/  F2FP.SATFINITE.E4M3.F32.PACK_AB_MERGE_C R7, RZ, R0, RZ ;  /* 0x00000000ff07723e */ /* 0x001fe200048070ff */
[----:B--2---:R-:W-:Y:S01]  /*21640*/  FMUL R2, R34, UR20 ;  /* 0x0000001422027c20 */ /* 0x004fe20008400000 */
[----:B-----5:R-:W-:-:S04]  /*21650*/  FMUL R3, R33, UR20 ;  /* 0x0000001421037c20 */ /* 0x020fc80008400000 */
[----:B------:R-:W-:Y:S02]  /*21660*/  F2FP.SATFINITE.E4M3.F32.PACK_AB_MERGE_C R11, RZ, R2, RZ ;  /* 0x00000002ff0b723e */ /* 0x000fe400048070ff */
[----:B------:R-:W-:Y:S01]  /*21670*/  F2FP.SATFINITE.E4M3.F32.PACK_AB_MERGE_C R3, RZ, R3, RZ ;  /* 0x00000003ff03723e */ /* 0x000fe200048070ff */
[----:B------:R1:W-:Y:S01]  /*21680*/  @!P6 STG.E.U8 desc[UR18][R26.64+0xf1], R7 ;  /* 0x0000f1071a00e986 */ /* 0x0003e2000c101112 */
[----:B---3--:R-:W-:Y:S01]  /*21690*/  FMUL R4, R31, UR20 ;  /* 0x000000141f047c20 */ /* 0x008fe20008400000 */
[----:B------:R-:W-:-:S04]  /*216a0*/  FMUL R5, R30, UR20 ;  /* 0x000000141e057c20 */ /* 0x000fc80008400000 */
[----:B------:R-:W-:Y:S02]  /*216b0*/  F2FP.SATFINITE.E4M3.F32.PACK_AB_MERGE_C R13, RZ, R4, RZ ;  /* 0x00000004ff0d723e */ /* 0x000fe400048070ff */
[----:B------:R-:W-:Y:S01]  /*216c0*/  F2FP.SATFINITE.E4M3.F32.PACK_AB_MERGE_C R5, RZ, R5, RZ ;  /* 0x00000005ff05723e */ /* 0x000fe200048070ff */
[----:B------:R1:W-:Y:S04]  /*216d0*/  @!P2 STG.E.U8 desc[UR18][R28.64+0xf8], R11 ;  /* 0x0000f80b1c00a986 */ /* 0x0003e8000c101112 */
[----:B------:R1:W-:Y:S04]  /*216e0*/  @!P1 STG.E.U8 desc[UR18][R28.64+0xf9], R3 ;  /* 0x0000f9031c009986 */ /* 0x0003e8000c101112 */
[----:B------:R1:W-:Y:S04]  /*216f0*/  @!P3 STG.E.U8 desc[UR18][R26.64+0xf8], R13 ;  /* 0x0000f80d1a00b986 */ /* 0x0003e8000c101112 */
[----:B------:R1:W-:Y:S02]  /*21700*/  @!P0 STG.E.U8 desc[UR18][R26.64+0xf9], R5 ;  /* 0x0000f9051a008986 */ /* 0x0003e4000c101112 */
.L_x_549:
[----:B------:R-:W-:Y:S05]  /*21710*/  BSYNC B0 ;  /* 0x0000000000007941 */ /* 0x000fea0003800000 */
.L_x_35:
[----:B-12---:R-:W2:Y:S04]  /*21720*/  LDL.LU R3, [R1+0x460] ;  /* 0x0004600001037983 */ /* 0x006ea80000300800 */
[----:B------:R-:W2:Y:S01]  /*21730*/  LDL.LU R2, [R1+0x464] ;  /* 0x0004640001027983 */ /* 0x000ea20000300800 */
[----:B------:R-:W-:Y:S01]  /*21740*/  ULDC UR6, c[0x0][0xc] ;  /* 0x0000030000067ab9 */ /* 0x000fe20000000800 */
[----:B------:R-:W-:Y:S01]  /*21750*/  ULDC UR7, c[0x0][0x10] ;  /* 0x0000040000077ab9 */ /* 0x000fe20000000800 */
[----:B---34-:R-:W2:Y:S01]  /*21760*/  LDC R5, c[0x0][0x14] ;  /* 0x00000500ff057b82 */ /* 0x018ea20000000800 */
[----:B------:R-:W-:Y:S01]  /*21770*/  UIMAD.WIDE.U32 UR6, UR6, UR7, URZ ;  /* 0x00000007060672a5 */ /* 0x000fe2000f8e003f */
[----:B-----5:R-:W-:Y:S01]  /*21780*/  PRMT R0, RZ, 0x7610, R0 ;  /* 0x00007610ff007816 */ /* 0x020fe20000000000 */
[----:B------:R-:W-:-:S04]  /*21790*/  UMOV UR14, 0xffffffff ;  /* 0xffffffff000e7882 */ /* 0x000fc80000000000 */
[----:B--2---:R-:W-:-:S04]  /*217a0*/  IMAD.WIDE.U32 R2, R5, UR6, R2 ;  /* 0x0000000605027c25 */ /* 0x004fc8000f8e0002 */
[----:B------:R-:W-:Y:S01]  /*217b0*/  IMAD R5, R5, UR7, RZ ;  /* 0x0000000705057c24 */ /* 0x000fe2000f8e02ff */
[----:B------:R-:W-:Y:S01]  /*217c0*/  ULDC.64 UR6, c[0x0][0x650] ;  /* 0x0001940000067ab9 */ /* 0x000fe20000000a00 */
[----:B------:R-:W-:Y:S01]  /*217d0*/  IMAD.MOV.U32 R11, RZ, RZ, R2 ;  /* 0x000000ffff0b7224 */ /* 0x000fe200078e0002 */
[----:B------:R-:W-:Y:S01]  /*217e0*/  ISETP.GE.U32.AND P0, PT, R2, UR6, PT ;  /* 0x0000000602007c0c */ /* 0x000fe2000bf06070 */
[----:B------:R-:W-:Y:S02]  /*217f0*/  IMAD.IADD R13, R3, 0x1, R5 ;  /* 0x00000001030d7824 */ /* 0x000fe400078e0205 */
[----:B------:R-:W-:-:S03]  /*21800*/  IMAD.MOV.U32 R2, RZ, RZ, -0x1 ;  /* 0xffffffffff027424 */ /* 0x000fc600078e00ff */
[----:B------:R1:W-:Y:S01]  /*21810*/  STL [R1+0x460], R13 ;  /* 0x0004600d01007387 */ /* 0x0003e20000100800 */
[----:B------:R-:W-:-:S03]  /*21820*/  ISETP.GE.U32.AND.EX P0, PT, R13, UR7, PT, P0 ;  /* 0x000000070d007c0c */ /* 0x000fc6000bf06100 */
[----:B------:R1:W-:Y:S04]  /*21830*/  STL [R1+0x464], R11 ;  /* 0x0004640b01007387 */ /* 0x0003e80000100800 */
[----:B------:R1:W-:Y:S06]  /*21840*/  STL [R1+0x468], R2 ;  /* 0x0004680201007387 */ /* 0x0003ec0000100800 */
[----:B------:R-:W-:Y:S05]  /*21850*/  @P0 BRA `(.L_x_550) ;  /* 0x0000000400740947 */ /* 0x000fea0003800000 */
[----:B------:R-:W2:Y:S01]  /*21860*/  S2R R8, SR_CTAID.X ;  /* 0x0000000000087919 */ /* 0x000ea20000002500 */
[----:B------:R-:W-:Y:S01]  /*21870*/  ULDC.64 UR14, c[0x0][0x628] ;  /* 0x00018a00000e7ab9 */ /* 0x000fe20000000a00 */
[----:B------:R-:W3:Y:S01]  /*21880*/  LDC R9, c[0x0][0x144] ;  /* 0x00005100ff097b82 */ /* 0x000ee20000000800 */
[----:B------:R-:W-:Y:S01]  /*21890*/  ULDC UR6, c[0x0][0x150] ;  /* 0x0000540000067ab9 */ /* 0x000fe20000000800 */
[----:B------:R-:W4:Y:S01]  /*218a0*/  S2R R12, SR_CTAID.Y ;  /* 0x00000000000c7919 */ /* 0x000f220000002600 */
[----:B------:R-:W-:Y:S01]  /*218b0*/  ISETP.NE.U32.AND P0, PT, RZ, UR14, PT ;  /* 0x0000000eff007c0c */ /* 0x000fe2000bf05070 */
[----:B------:R-:W-:Y:S01]  /*218c0*/  ULDC UR17, c[0x0][0x630] ;  /* 0x00018c0000117ab9 */ /* 0x000fe20000000800 */
[----:B------:R-:W-:Y:S02]  /*218d0*/  R2UR UR10, R11 ;  /* 0x000000000b0a72ca */ /* 0x000fe400000e0000 */
[----:B------:R-:W-:Y:S01]  /*218e0*/  ISETP.NE.AND.EX P0, PT, RZ, UR15, PT, P0 ;  /* 0x0000000fff007c0c */ /* 0x000fe2000bf05300 */
[----:B0-----:R-:W0:Y:S01]  /*218f0*/  LDC.64 R6, c[0x0][0x620] ;  /* 0x00018800ff067b82 */ /* 0x001e220000000a00 */
[----:B------:R-:W-:-:S02]  /*21900*/  R2UR UR11, R13 ;  /* 0x000000000d0b72ca */ /* 0x000fc400000e0000 */
[----:B--2---:R-:W-:-:S05]  /*21910*/  I2FP.F32.U32 R0, R8 ;  /* 0x0000000800007245 */ /* 0x004fca0000201000 */
[----:B------:R-:W-:-:S06]  /*21920*/  FMUL R0, R0, UR6 ;  /* 0x0000000600007c20 */ /* 0x000fcc0008400000 */
[----:B------:R-:W2:Y:S01]  /*21930*/  F2I.U32.TRUNC.NTZ R0, R0 ;  /* 0x0000000000007305 */ /* 0x000ea2000020f000 */
[----:B----4-:R-:W-:Y:S05]  /*21940*/  @!P0 BRA `(.L_x_551) ;  /* 0x0000000000308947 */ /* 0x010fea0003800000 */
        /* <DEDUP_REMOVED lines=12> */
.L_x_551:
[----:B------:R-:W-:Y:S01]  /*21a10*/  USHF.R.U64 UR14, UR10, UR17, UR11 ;  /* 0x000000110a0e7299 */ /* 0x000fe2000800120b */
[----:B------:R-:W4:Y:S01]  /*21a20*/  LDC.64 R22, c[0x0][0x640] ;  /* 0x00019000ff167b82 */ /* 0x000f220000000a00 */
[----:B------:R-:W-:Y:S01]  /*21a30*/  USHF.R.U32.HI UR6, URZ, UR17, UR11 ;  /* 0x000000113f067299 */ /* 0x000fe2000801160b */
[----:B--2---:R-:W-:Y:S02]  /*21a40*/  IMAD.MOV R10, RZ, RZ, -R0 ;  /* 0x000000ffff0a7224 */ /* 0x004fe400078e0a00 */
[----:B-1----:R-:W-:Y:S01]  /*21a50*/  IMAD.MOV.U32 R2, RZ, RZ, R11 ;  /* 0x000000ffff027224 */ /* 0x002fe200078e000b */
[----:B------:R-:W-:Y:S01]  /*21a60*/  IADD3 R5, P0, RZ, -UR14, RZ ;  /* 0x8000000eff057c10 */ /* 0x000fe2000ff1e0ff */
[----:B---3--:R-:W-:Y:S02]  /*21a70*/  IMAD R18, R9, R10, R8 ;  /* 0x0000000a09127224 */ /* 0x008fe400078e0208 */
[----:B------:R-:W1:Y:S02]  /*21a80*/  LDC R4, c[0x0][0x618] ;  /* 0x00018600ff047b82 */ /* 0x000e640000000800 */
[----:B------:R-:W-:Y:S01]  /*21a90*/  IMAD.X R3, RZ, RZ, ~UR6, P0 ;  /* 0x80000006ff037e24 */ /* 0x000fe200080e06ff */
[----:B------:R-:W-:-:S03]  /*21aa0*/  ULDC UR6, c[0x0][0x154] ;  /* 0x0000550000067ab9 */ /* 0x000fc60000000800 */
[-C--:B0-----:R-:W-:Y:S02]  /*21ab0*/  IMAD R0, R3, R6.reuse, RZ ;  /* 0x0000000603007224 */ /* 0x081fe400078e02ff */
[----:B------:R-:W0:Y:S01]  /*21ac0*/  LDC R14, c[0x0][0x608] ;  /* 0x00018200ff0e7b82 */ /* 0x000e220000000800 */
[----:B------:R-:W-:Y:S02]  /*21ad0*/  IMAD.MOV.U32 R3, RZ, RZ, R13 ;  /* 0x000000ffff037224 */ /* 0x000fe400078e000d */
[----:B------:R-:W-:-:S05]  /*21ae0*/  IMAD.WIDE.U32 R2, R5, R6, R2 ;  /* 0x0000000605027225 */ /* 0x000fca00078e0002 */
[----:B------:R-:W2:Y:S01]  /*21af0*/  LDC R20, c[0x0][0x658] ;  /* 0x00019600ff147b82 */ /* 0x000ea20000000800 */
[----:B------:R-:W-:Y:S01]  /*21b00*/  IMAD R5, R5, R7, R0 ;  /* 0x0000000705057224 */ /* 0x000fe200078e0200 */
[----:B------:R-:W-:Y:S01]  /*21b10*/  I2FP.F32.U32 R0, R12 ;  /* 0x0000000c00007245 */ /* 0x000fe20000201000 */
[----:B------:R-:W-:Y:S01]  /*21b20*/  IMAD.MOV.U32 R7, RZ, RZ, 0x1 ;  /* 0x00000001ff077424 */ /* 0x000fe200078e00ff */
[----:B----4-:R-:W-:Y:S01]  /*21b30*/  ISETP.NE.U32.AND P0, PT, R22, RZ, PT ;  /* 0x000000ff1600720c */ /* 0x010fe20003f05070 */
[----:B------:R-:W-:Y:S02]  /*21b40*/  IMAD.IADD R3, R3, 0x1, R5 ;  /* 0x0000000103037824 */ /* 0x000fe400078e0205 */
[----:B------:R-:W-:Y:S01]  /*21b50*/  FMUL R0, R0, UR6 ;  /* 0x0000000600007c20 */ /* 0x000fe20008400000 */
[----:B------:R-:W3:Y:S01]  /*21b60*/  LDC R15, c[0x0][0x148] ;  /* 0x00005200ff0f7b82 */ /* 0x000ee20000000800 */
[----:B------:R-:W-:Y:S01]  /*21b70*/  ISETP.NE.AND.EX P0, PT, R23, RZ, PT, P0 ;  /* 0x000000ff1700720c */ /* 0x000fe20003f05300 */
[----:B------:R-:W-:Y:S01]  /*21b80*/  IMAD.MOV.U32 R5, RZ, RZ, -0x1 ;  /* 0xffffffffff057424 */ /* 0x000fe200078e00ff */
[-CC-:B-1----:R-:W-:Y:S01]  /*21b90*/  SHF.R.U64 R10, R2, R4.reuse, R3.reuse ;  /* 0x00000004020a7219 */ /* 0x182fe20000001203 */
[----:B------:R1:W4:Y:S01]  /*21ba0*/  F2I.U32.TRUNC.NTZ R13, R0 ;  /* 0x00000000000d7305 */ /* 0x000322000020f000 */
[----:B------:R-:W-:-:S03]  /*21bb0*/  SHF.R.U32.HI R3, RZ, R4, R3 ;  /* 0x00000004ff037219 */ /* 0x000fc60000011603 */
[----:B------:R-:W1:Y:S01]  /*21bc0*/  LDC R16, c[0x0][0x600] ;  /* 0x00018000ff107b82 */ /* 0x000e620000000800 */
[-CC-:B0-----:R-:W-:Y:S02]  /*21bd0*/  SHF.R.U64 R8, R10, R14.reuse, R3.reuse ;  /* 0x0000000e0a087219 */ /* 0x181fe40000001203 */
[----:B------:R-:W-:-:S05]  /*21be0*/  SHF.R.U32.HI R3, RZ, R14, R3 ;  /* 0x0000000eff037219 */ /* 0x000fca0000011603 */
[----:B------:R-:W0:Y:S01]  /*21bf0*/  LDC R17, c[0x0][0x648] ;  /* 0x00019200ff117b82 */ /* 0x000e220000000800 */
[-CC-:B--2---:R-:W-:Y:S02]  /*21c00*/  SHF.R.U64 R11, R8, R20.reuse, R3.reuse ;  /* 0x00000014080b7219 */ /* 0x184fe40000001203 */
[-C--:B------:R-:W-:Y:S02]  /*21c10*/  SHF.L.U32 R5, R5, R20.reuse, RZ ;  /* 0x0000001405057219 */ /* 0x080fe400000006ff */
[-C--:B------:R-:W-:Y:S01]  /*21c20*/  SHF.R.U32.HI R3, RZ, R20.reuse, R3 ;  /* 0x00000014ff037219 */ /* 0x080fe20000011603 */
[----:B------:R-:W-:Y:S01]  /*21c30*/  IMAD.MOV.U32 R2, RZ, RZ, R11 ;  /* 0x000000ffff027224 */ /* 0x000fe200078e000b */
[----:B------:R-:W-:Y:S01]  /*21c40*/  SHF.L.U32 R20, R7, R20, RZ ;  /* 0x0000001407147219 */ /* 0x000fe200000006ff */
[----:B------:R-:W2:Y:S01]  /*21c50*/  LDC R19, c[0x0][0x638] ;  /* 0x00018e00ff137b82 */ /* 0x000ea20000000800 */
[----:B------:R-:W-:-:S07]  /*21c60*/  LOP3.LUT R39, RZ, R5, RZ, 0x33, !PT ;  /* 0x00000005ff277212 */ /* 0x000fce00078e33ff */
[----:B------:R-:W0:Y:S01]  /*21c70*/  LDC R21, c[0x0][0x610] ;  /* 0x00018400ff157b82 */ /* 0x000e220000000800 */
[----:B----4-:R-:W-:Y:S05]  /*21c80*/  @!P0 BRA `(.L_x_552) ;  /* 0x0000000000288947 */ /* 0x010fea0003800000 */
[----:B-1----:R-:W1:Y:S02]  /*21c90*/  LDC R0, c[0x0][0x64c] ;  /* 0x00019300ff007b82 */ /* 0x002e640000000800 */
[----:B-1----:R-:W-:-:S05]  /*21ca0*/  IADD3 R7, P0, R11, R0, RZ ;  /* 0x000000000b077210 */ /* 0x002fca0007f1e0ff */
        /* <DEDUP_REMOVED lines=8> */
.L_x_552:
[----:B01----:R-:W-:Y:S01]  /*21d30*/  SHF.R.U64 R0, R2, R17, R3 ;  /* 0x0000001102007219 */ /* 0x003fe20000001203 */
[----:B------:R-:W-:Y:S01]  /*21d40*/  VIADD R3, R16, 0xffffffff ;  /* 0xffffffff10037836 */ /* 0x000fe20000000000 */
[----:B------:R-:W-:Y:S01]  /*21d50*/  LOP3.LUT R39, R8, R39, RZ, 0xc0, !PT ;  /* 0x0000002708277212 */ /* 0x000fe200078ec0ff */
[----:B------:R-:W-:Y:S02]  /*21d60*/  IMAD.MOV R13, RZ, RZ, -R13 ;  /* 0x000000ffff0d7224 */ /* 0x000fe400078e0a0d */
[----:B------:R-:W-:Y:S01]  /*21d70*/  IMAD.MOV R2, RZ, RZ, -R0 ;  /* 0x000000ffff027224 */ /* 0x000fe200078e0a00 */
[----:B------:R-:W-:Y:S01]  /*21d80*/  LOP3.LUT R3, R10, R3, RZ, 0xc0, !PT ;  /* 0x000000030a037212 */ /* 0x000fe200078ec0ff */
[----:B------:R-:W-:Y:S02]  /*21d90*/  IMAD R39, R20, R0, R39 ;  /* 0x0000000014277224 */ /* 0x000fe400078e0227 */
[----:B---3--:R-:W-:Y:S02]  /*21da0*/  @P4 IMAD R18, R15, R13, R12 ;  /* 0x0000000d0f124224 */ /* 0x008fe400078e020c */
[----:B--2---:R-:W-:-:S02]  /*21db0*/  IMAD R0, R2, R19, R11 ;  /* 0x0000001302007224 */ /* 0x004fc400078e020b */
[----:B------:R-:W-:Y:S02]  /*21dc0*/  IMAD R39, R39, R21, R18 ;  /* 0x0000001527277224 */ /* 0x000fe400078e0212 */
[----:B------:R-:W-:Y:S02]  /*21dd0*/  IMAD R2, R0, R16, R3 ;  /* 0x0000001000027224 */ /* 0x000fe400078e0203 */
[----:B------:R-:W-:-:S03]  /*21de0*/  IMAD.MOV.U32 R4, RZ, RZ, 0x1 ;  /* 0x00000001ff047424 */ /* 0x000fc600078e00ff */
[----:B------:R-:W-:Y:S02]  /*21df0*/  SEL R3, R2, R39, !P4 ;  /* 0x0000002702037207 */ /* 0x000fe40006000000 */
[----:B------:R-:W-:Y:S02]  /*21e00*/  PRMT R0, R4, 0x7610, R0 ;  /* 0x0000761004007816 */ /* 0x000fe40000000000 */
[----:B------:R-:W-:Y:S01]  /*21e10*/  SEL R39, R39, R2, !P4 ;  /* 0x0000000227277207 */ /* 0x000fe20006000000 */
[----:B------:R2:W-:Y:S06]  /*21e20*/  STL [R1+0x468], R3 ;  /* 0x0004680301007387 */ /* 0x0005ec0000100800 */
.L_x_550:
[----:B------:R-:W-:Y:S01]  /*21e30*/  UIADD3 UR5, UR12, UR5, URZ ;  /* 0x000000050c057290 */ /* 0x000fe2000fffe03f */
[----:B------:R3:W-:Y:S01]  /*21e40*/  STL [R1+0x46c], R39 ;  /* 0x00046c2701007387 */ /* 0x0007e20000100800 */
[----:B------:R-:W-:Y:S02]  /*21e50*/  LOP3.LUT P0, RZ, R0, 0xff, RZ, 0xc0, !PT ;  /* 0x000000ff00ff7812 */ /* 0x000fe4000780c0ff */
[----:B------:R-:W-:Y:S02]  /*21e60*/  USHF.R.U32.HI UR6, URZ, 0x2, UR5 ;  /* 0x000000023f067899 */ /* 0x000fe40008011605 */
[----:B------:R-:W-:Y:S02]  /*21e70*/  UISETP.GT.U32.AND UP1, UPT, UR5, 0x3, UPT ;  /* 0x000000030500788c */ /* 0x000fe4000bf24070 */
[----:B------:R-:W-:Y:S02]  /*21e80*/  ULOP3.LUT UR6, UR6, 0x1, URZ, 0xc0, !UPT ;  /* 0x0000000106067892 */ /* 0x000fe4000f8ec03f */
[----:B------:R-:W-:-:S02]  /*21e90*/  UISETP.LT.U32.AND UP1, UPT, UR12, 0x4, UP1 ;  /* 0x000000040c00788c */ /* 0x000fc40008f21070 */
[----:B------:R-:W-:Y:S02]  /*21ea0*/  UISETP.NE.U32.AND UP0, UPT, UR6, 0x1, UPT ;  /* 0x000000010600788c */ /* 0x000fe4000bf05070 */
[----:B------:R-:W-:Y:S02]  /*21eb0*/  USEL UR7, URZ, 0x1, !UP1 ;  /* 0x000000013f077887 */ /* 0x000fe4000c800000 */
[----:B------:R-:W-:Y:S02]  /*21ec0*/  UISETP.GT.U32.AND UP0, UPT, UR12, 0x3, !UP0 ;  /* 0x000000030c00788c */ /* 0x000fe4000c704070 */
[----:B------:R-:W-:Y:S02]  /*21ed0*/  ULOP3.LUT UR5, UR5, 0x3, URZ, 0xc0, !UPT ;  /* 0x0000000305057892 */ /* 0x000fe4000f8ec03f */
[----:B------:R-:W-:-:S04]  /*21ee0*/  USEL UR6, URZ, 0x1, !UP0 ;  /* 0x000000013f067887 */ /* 0x000fc8000c000000 */
[----:B------:R-:W-:Y:S01]  /*21ef0*/  ULOP3.LUT UR4, UR6, UR4, UR7, 0x96, !UPT ;  /* 0x0000000406047292 */ /* 0x000fe2000f8e9607 */
[----:B---3--:R-:W-:Y:S11]  /*21f00*/  @P0 BRA `(.L_x_553) ;  /* 0xfffffdf000fc0947 */ /* 0x008ff6000383ffff */
[----:B------:R-:W-:Y:S05]  /*21f10*/  EXIT ;  /* 0x000000000000794d */ /* 0x000fea0003800000 */
.L_x_7:
[----:B0-----:R-:W2:Y:S01]  /*21f20*/  LDL R16, [R1+0x464] ;  /* 0x0004640001107983 */ /* 0x001ea20000100800 */
[----:B------:R-:W-:-:S03]  /*21f30*/  ULDC.64 UR4, c[0x0][0x650] ;  /* 0x0001940000047ab9 */ /* 0x000fc60000000a00 */
[----:B------:R-:W3:Y:S01]  /*21f40*/  LDL R20, [R1+0x460] ;  /* 0x0004600001147983 */ /* 0x000ee20000100800 */
[----:B------:R-:W-:Y:S01]  /*21f50*/  PRMT R0, RZ, 0x7610, R0 ;  /* 0x00007610ff007816 */ /* 0x000fe20000000000 */
[----:B------:R-:W-:Y:S02]  /*21f60*/  IMAD.MOV.U32 R5, RZ, RZ, -0x1 ;  /* 0xffffffffff057424 */ /* 0x000fe400078e00ff */
[----:B------:R-:W-:Y:S02]  /*21f70*/  IMAD.MOV.U32 R4, RZ, RZ, -0x1 ;  /* 0xffffffffff047424 */ /* 0x000fe400078e00ff */
[----:B------:R-:W-:Y:S01]  /*21f80*/  IMAD.MOV.U32 R10, RZ, RZ, -0x1 ;  /* 0xffffffffff0a7424 */ /* 0x000fe200078e00ff */
[----:B--2---:R-:W-:-:S04]  /*21f90*/  ISETP.GE.U32.AND P0, PT, R16, UR4, PT ;  /* 0x0000000410007c0c */ /* 0x004fc8000bf06070 */
[----:B---3--:R-:W-:-:S13]  /*21fa0*/  ISETP.GE.U32.AND.EX P0, PT, R20, UR5, PT, P0 ;  /* 0x0000000514007c0c */ /* 0x008fda000bf06100 */
[----:B------:R-:W-:Y:S05]  /*21fb0*/  @P0 BRA `(.L_x_554) ;  /* 0x0000000400300947 */ /* 0x000fea0003800000 */
[----:B------:R-:W0:Y:S01]  /*21fc0*/  LDC.64 R14, c[0x0][0x628] ;  /* 0x00018a00ff0e7b82 */ /* 0x000e220000000a00 */
[----:B------:R-:W-:Y:S02]  /*21fd0*/  IMAD.MOV.U32 R8, RZ, RZ, R16 ;  /* 0x000000ffff087224 */ /* 0x000fe400078e0010 */
[----:B------:R-:W-:-:S05]  /*21fe0*/  IMAD.MOV.U32 R9, RZ, RZ, R20 ;  /* 0x000000ffff097224 */ /* 0x000fca00078e0014 */
[----:B------:R-:W1:Y:S08]  /*21ff0*/  LDC R10, c[0x0][0x630] ;  /* 0x00018c00ff0a7b82 */ /* 0x000e700000000800 */
[----:B------:R-:W2:Y:S01]  /*22000*/  LDC.64 R18, c[0x0][0x620] ;  /* 0x00018800ff127b82 */ /* 0x000ea20000000a00 */
[----:B0-----:R-:W-:-:S04]  /*22010*/  ISETP.NE.U32.AND P0, PT, R14, RZ, PT ;  /* 0x000000ff0e00720c */ /* 0x001fc80003f05070 */
[----:B------:R-:W-:-:S13]  /*22020*/  ISETP.NE.AND.EX P0, PT, R15, RZ, PT, P0 ;  /* 0x000000ff0f00720c */ /* 0x000fda0003f05300 */
[----:B-12---:R-:W-:Y:S05]  /*22030*/  @!P0 BRA `(.L_x_555) ;  /* 0x0000000000288947 */ /* 0x006fea0003800000 */
[----:B------:R-:W0:Y:S02]  /*22040*/  LDC R0, c[0x0][0x634] ;  /* 0x00018d00ff007b82 */ /* 0x000e240000000800 */
[----:B0-----:R-:W-:-:S05]  /*22050*/  IADD3 R9, P0, R16, R0, RZ ;  /* 0x0000000010097210 */ /* 0x001fca0007f1e0ff */
        /* <DEDUP_REMOVED lines=8> */
.L_x_555:
[----:B------:R-:W0:Y:S01]  /*220e0*/  LDC.64 R22, c[0x0][0x640] ;  /* 0x00019000ff167b82 */ /* 0x000e220000000a00 */
[-CC-:B------:R-:W-:Y:S01]  /*220f0*/  SHF.R.U64 R14, R8, R10.reuse, R9.reuse ;  /* 0x0000000a080e7219 */ /* 0x180fe20000001209 */
[----:B------:R-:W-:Y:S01]  /*22100*/  IMAD.MOV.U32 R4, RZ, RZ, R16 ;  /* 0x000000ffff047224 */ /* 0x000fe200078e0010 */
[----:B------:R-:W-:Y:S01]  /*22110*/  SHF.R.U32.HI R0, RZ, R10, R9 ;  /* 0x0000000aff007219 */ /* 0x000fe20000011609 */
[----:B------:R-:W-:Y:S01]  /*22120*/  IMAD.MOV.U32 R24, RZ, RZ, 0x1 ;  /* 0x00000001ff187424 */ /* 0x000fe200078e00ff */
[----:B------:R-:W-:-:S03]  /*22130*/  IADD3 R7, P0, RZ, -R14, RZ ;  /* 0x8000000eff077210 */ /* 0x000fc60007f1e0ff */
[----:B------:R-:W1:Y:S02]  /*22140*/  LDC R6, c[0x0][0x618] ;  /* 0x00018600ff067b82 */ /* 0x000e640000000800 */
[----:B------:R-:W-:-:S04]  /*22150*/  IMAD.X R5, RZ, RZ, ~R0, P0 ;  /* 0x000000ffff057224 */ /* 0x000fc800000e0e00 */
[-C--:B------:R-:W-:Y:S02]  /*22160*/  IMAD R0, R5, R18.reuse, RZ ;  /* 0x0000001205007224 */ /* 0x080fe400078e02ff */
[----:B------:R-:W2:Y:S01]  /*22170*/  LDC R8, c[0x0][0x608] ;  /* 0x00018200ff087b82 */ /* 0x000ea20000000800 */
[----:B------:R-:W-:Y:S02]  /*22180*/  IMAD.MOV.U32 R5, RZ, RZ, R20 ;  /* 0x000000ffff057224 */ /* 0x000fe400078e0014 */
[----:B------:R-:W-:-:S05]  /*22190*/  IMAD.WIDE.U32 R4, R7, R18, R4 ;  /* 0x0000001207047225 */ /* 0x000fca00078e0004 */
[----:B------:R-:W3:Y:S01]  /*221a0*/  LDC R21, c[0x0][0x658] ;  /* 0x00019600ff157b82 */ /* 0x000ee20000000800 */
[----:B------:R-:W-:Y:S01]  /*221b0*/  IMAD R7, R7, R19, R0 ;  /* 0x0000001307077224 */ /* 0x000fe200078e0200 */
[----:B0-----:R-:W-:-:S03]  /*221c0*/  ISETP.NE.U32.AND P0, PT, R22, RZ, PT ;  /* 0x000000ff1600720c */ /* 0x001fc60003f05070 */
[----:B------:R-:W-:Y:S01]  /*221d0*/  IMAD.IADD R5, R5, 0x1, R7 ;  /* 0x0000000105057824 */ /* 0x000fe200078e0207 */
[----:B------:R-:W-:Y:S02]  /*221e0*/  ISETP.NE.AND.EX P0, PT, R23, RZ, PT, P0 ;  /* 0x000000ff1700720c */ /* 0x000fe40003f05300 */
[----:B------:R-:W0:Y:S02]  /*221f0*/  LDC R16, c[0x0][0x600] ;  /* 0x00018000ff107b82 */ /* 0x000e240000000800 */
[-CC-:B-1----:R-:W-:Y:S01]  /*22200*/  SHF.R.U64 R10, R4, R6.reuse, R5.reuse ;  /* 0x00000006040a7219 */ /* 0x182fe20000001205 */
[----:B------:R-:W-:Y:S01]  /*22210*/  IMAD.MOV.U32 R4, RZ, RZ, -0x1 ;  /* 0xffffffffff047424 */ /* 0x000fe200078e00ff */
[----:B------:R-:W-:-:S04]  /*22220*/  SHF.R.U32.HI R5, RZ, R6, R5 ;  /* 0x00000006ff057219 */ /* 0x000fc80000011605 */
[----:B------:R-:W1:Y:S01]  /*22230*/  LDC R18, c[0x0][0x648] ;  /* 0x00019200ff127b82 */ /* 0x000e620000000800 */
[-CC-:B--2---:R-:W-:Y:S02]  /*22240*/  SHF.R.U64 R17, R10, R8.reuse, R5.reuse ;  /* 0x000000080a117219 */ /* 0x184fe40000001205 */
[----:B------:R-:W-:-:S05]  /*22250*/  SHF.R.U32.HI R0, RZ, R8, R5 ;  /* 0x00000008ff007219 */ /* 0x000fca0000011605 */
[----:B------:R-:W2:Y:S01]  /*22260*/  LDC R20, c[0x0][0x638] ;  /* 0x00018e00ff147b82 */ /* 0x000ea20000000800 */
[-C--:B---3--:R-:W-:Y:S02]  /*22270*/  SHF.L.U32 R4, R4, R21.reuse, RZ ;  /* 0x0000001504047219 */ /* 0x088fe400000006ff */
[-CC-:B------:R-:W-:Y:S02]  /*22280*/  SHF.R.U64 R19, R17, R21.reuse, R0.reuse ;  /* 0x0000001511137219 */ /* 0x180fe40000001200 */
[----:B------:R-:W-:Y:S02]  /*22290*/  LOP3.LUT R26, RZ, R4, RZ, 0x33, !PT ;  /* 0x00000004ff1a7212 */ /* 0x000fe400078e33ff */
[----:B------:R-:W-:Y:S01]  /*222a0*/  SHF.R.U32.HI R5, RZ, R21, R0 ;  /* 0x00000015ff057219 */ /* 0x000fe20000011600 */
[----:B------:R-:W3:Y:S01]  /*222b0*/  LDC R25, c[0x0][0x610] ;  /* 0x00018400ff197b82 */ /* 0x000ee20000000800 */
[----:B------:R-:W-:Y:S01]  /*222c0*/  IMAD.MOV.U32 R4, RZ, RZ, R19 ;  /* 0x000000ffff047224 */ /* 0x000fe200078e0013 */
[----:B------:R-:W-:Y:S06]  /*222d0*/  @!P0 BRA `(.L_x_556) ;  /* 0x0000000000288947 */ /* 0x000fec0003800000 */
        /* <DEDUP_REMOVED lines=10> */
.L_x_556:
[----:B-1----:R-:W-:Y:S01]  /*22380*/  SHF.R.U64 R3, R4, R18, R5 ;  /* 0x0000001204037219 */ /* 0x002fe20000001205 */
[----:B0-----:R-:W-:Y:S01]  /*22390*/  VIADD R5, R16, 0xffffffff ;  /* 0xffffffff10057836 */ /* 0x001fe20000000000 */
[----:B------:R-:W-:Y:S01]  /*223a0*/  SHF.L.U32 R24, R24, R21, RZ ;  /* 0x0000001518187219 */ /* 0x000fe200000006ff */
[----:B------:R-:W-:Y:S01]  /*223b0*/  @P4 IMAD R11, R13, R12, R2 ;  /* 0x0000000c0d0b4224 */ /* 0x000fe200078e0202 */
[----:B------:R-:W-:Y:S01]  /*223c0*/  LOP3.LUT R0, R17, R26, RZ, 0xc0, !PT ;  /* 0x0000001a11007212 */ /* 0x000fe200078ec0ff */
[----:B------:R-:W-:-:S04]  /*223d0*/  IMAD.MOV R4, RZ, RZ, -R3 ;  /* 0x000000ffff047224 */ /* 0x000fc800078e0a03 */
[----:B------:R-:W-:Y:S01]  /*223e0*/  IMAD R2, R24, R3, R0 ;  /* 0x0000000318027224 */ /* 0x000fe200078e0200 */
[----:B------:R-:W-:Y:S01]  /*223f0*/  LOP3.LUT R3, R10, R5, RZ, 0xc0, !PT ;  /* 0x000000050a037212 */ /* 0x000fe200078ec0ff */
[----:B--2---:R-:W-:Y:S02]  /*22400*/  IMAD R0, R4, R20, R19 ;  /* 0x0000001404007224 */ /* 0x004fe400078e0213 */
[----:B---3--:R-:W-:Y:S02]  /*22410*/  IMAD R5, R2, R25, R11 ;  /* 0x0000001902057224 */ /* 0x008fe400078e020b */
[----:B------:R-:W-:Y:S02]  /*22420*/  IMAD.MOV.U32 R4, RZ, RZ, 0x1 ;  /* 0x00000001ff047424 */ /* 0x000fe400078e00ff */
[----:B------:R-:W-:Y:S02]  /*22430*/  IMAD R2, R0, R16, R3 ;  /* 0x0000001000027224 */ /* 0x000fe400078e0203 */
[----:B------:R-:W-:Y:S01]  /*22440*/  IMAD.MOV.U32 R10, RZ, RZ, R14 ;  /* 0x000000ffff0a7224 */ /* 0x000fe200078e000e */
[----:B------:R-:W-:-:S02]  /*22450*/  PRMT R0, R4, 0x7610, R0 ;  /* 0x0000761004007816 */ /* 0x000fc40000000000 */
[----:B------:R-:W-:Y:S02]  /*22460*/  SEL R4, R2, R5, !P4 ;  /* 0x0000000502047207 */ /* 0x000fe40006000000 */
[----:B------:R-:W-:-:S07]  /*22470*/  SEL R5, R5, R2, !P4 ;  /* 0x0000000205057207 */ /* 0x000fce0006000000 */
.L_x_554:
[----:B------:R-:W-:-:S08]  /*22480*/  NOP ;  /* 0x0000000000007918 */ /* 0x000fd00000000000 */
[----:B------:R-:W0:-:S00]  /*22490*/  USETMAXREG.DEALLOC.CTAPOOL 0x18 ;  /* 0x00000018000079c8 */ /* 0x000e0000080e0500 */
[----:B------:R-:W-:-:S13]  /*224a0*/  ISETP.NE.AND P0, PT, RZ, UR8, PT ;  /* 0x00000008ff007c0c */ /* 0x000fda000bf05270 */
[----:B------:R-:W-:Y:S05]  /*224b0*/  @P0 EXIT ;  /* 0x000000000000094d */ /* 0x000fea0003800000 */
[----:B0-----:R-:W-:Y:S01]  /*224c0*/  LOP3.LUT P0, RZ, R0, 0xff, RZ, 0xc0, !PT ;  /* 0x000000ff00ff7812 */ /* 0x001fe2000780c0ff */
[----:B------:R-:W-:Y:S02]  /*224d0*/  IMAD.MOV.U32 R0, RZ, RZ, 0x1 ;  /* 0x00000001ff007424 */ /* 0x000fe400078e00ff */
[----:B------:R-:W-:-:S10]  /*224e0*/  IMAD.MOV.U32 R6, RZ, RZ, RZ ;  /* 0x000000ffff067224 */ /* 0x000fd400078e00ff */
[----:B------:R-:W-:Y:S05]  /*224f0*/  @!P0 BRA `(.L_x_557) ;  /* 0x0000000c00548947 */ /* 0x000fea0003800000 */
[----:B------:R-:W0:Y:S01]  /*22500*/  LDC R0, c[0x0][0x28c] ;  /* 0x0000a300ff007b82 */ /* 0x000e220000000800 */
[----:B------:R-:W-:Y:S01]  /*22510*/  ULDC UR6, c[0x0][0x658] ;  /* 0x0001960000067ab9 */ /* 0x000fe20000000800 */
[----:B------:R-:W-:Y:S01]  /*22520*/  UMOV UR9, 0xffffffff ;  /* 0xffffffff00097882 */ /* 0x000fe20000000000 */
[----:B------:R-:W-:Y:S01]  /*22530*/  ULDC UR8, c[0x0][0xc] ;  /* 0x0000030000087ab9 */ /* 0x000fe20000000800 */
[----:B------:R-:W-:Y:S01]  /*22540*/  USHF.L.U32 UR11, UR9, UR6, URZ ;  /* 0x00000006090b7299 */ /* 0x000fe2000800063f */
[----:B------:R-:W-:Y:S01]  /*22550*/  BSSY B0, `(.L_x_557) ;  /* 0x00000cf000007945 */ /* 0x000fe20003800000 */
[----:B------:R-:W-:Y:S01]  /*22560*/  UMOV UR10, 0x1 ;  /* 0x00000001000a7882 */ /* 0x000fe20000000000 */
[----:B------:R-:W-:Y:S01]  /*22570*/  ULDC UR9, c[0x0][0x10] ;  /* 0x0000040000097ab9 */ /* 0x000fe20000000800 */
[----:B------:R-:W1:Y:S01]  /*22580*/  S2UR UR4, SR_CgaCtaId ;  /* 0x00000000000479c3 */ /* 0x000e620000008800 */
[----:B------:R-:W-:Y:S01]  /*22590*/  UIMAD.WIDE.U32 UR8, UR8, UR9, URZ ;  /* 0x00000009080872a5 */ /* 0x000fe2000f8e003f */
[----:B------:R-:W-:Y:S01]  /*225a0*/  IMAD.MOV.U32 R9, RZ, RZ, 0x1 ;  /* 0x00000001ff097424 */ /* 0x000fe200078e00ff */
[----:B------:R-:W-:Y:S01]  /*225b0*/  USHF.L.U32 UR6, UR10, UR6, URZ ;  /* 0x000000060a067299 */ /* 0x000fe2000800063f */
[----:B------:R-:W-:Y:S01]  /*225c0*/  IMAD.MOV.U32 R6, RZ, RZ, RZ ;  /* 0x000000ffff067224 */ /* 0x000fe200078e00ff */
[----:B------:R-:W-:Y:S01]  /*225d0*/  ULDC UR5, c[0x0][0x600] ;  /* 0x0001800000057ab9 */ /* 0x000fe20000000800 */
[----:B------:R-:W-:Y:S01]  /*225e0*/  ULDC UR10, c[0x0][0x14] ;  /* 0x00000500000a7ab9 */ /* 0x000fe20000000800 */
[----:B------:R-:W-:-:S02]  /*225f0*/  ULOP3.LUT UR23, UR13, 0x2, URZ, 0xfc, !UPT ;  /* 0x000000020d177892 */ /* 0x000fc4000f8efc3f */
[----:B------:R-:W-:Y:S02]  /*22600*/  UIMAD.WIDE.U32 UR24, UR8, UR10, URZ ;  /* 0x0000000a081872a5 */ /* 0x000fe4000f8e003f */
[----:B------:R-:W-:Y:S02]  /*22610*/  UIMAD UR18, UR9, UR10, URZ ;  /* 0x0000000a091272a4 */ /* 0x000fe4000f8e023f */
[----:B------:R-:W-:Y:S02]  /*22620*/  UIADD3 UR5, UR5, -0x1, URZ ;  /* 0xffffffff05057890 */ /* 0x000fe4000fffe03f */
[----:B------:R-:W-:Y:S01]  /*22630*/  ULOP3.LUT UR20, URZ, UR11, URZ, 0x33, !UPT ;  /* 0x0000000b3f147292 */ /* 0x000fe2000f8e333f */
[----:B0-----:R-:W-:Y:S01]  /*22640*/  VIADD R0, R0, 0x1f ;  /* 0x0000001f00007836 */ /* 0x001fe20000000000 */
[----:B------:R-:W-:Y:S01]  /*22650*/  UIADD3 UR18, UR25, UR18, URZ ;  /* 0x0000001219127290 */ /* 0x000fe2000fffe03f */
[----:B------:R-:W-:-:S03]  /*22660*/  ULDC.64 UR26, c[0x0][0x198] ;  /* 0x00006600001a7ab9 */ /* 0x000fc60000000a00 */
[----:B------:R-:W-:Y:S01]  /*22670*/  SHF.R.S32.HI R3, RZ, 0x1f, R0 ;  /* 0x0000001fff037819 */ /* 0x000fe20000011400 */
[----:B-1----:R-:W-:-:S03]  /*22680*/  USHF.L.U32 UR7, UR4, 0x7, URZ ;  /* 0x0000000704077899 */ /* 0x002fc6000800063f */
[----:B------:R-:W-:Y:S01]  /*22690*/  LEA.HI R3, R3, R0, RZ, 0x5 ;  /* 0x0000000003037211 */ /* 0x000fe200078f28ff */
[----:B------:R-:W-:Y:S01]  /*226a0*/  IMAD.MOV.U32 R0, RZ, RZ, 0x1 ;  /* 0x00000001ff007424 */ /* 0x000fe200078e00ff */
[----:B------:R-:W-:Y:S02]  /*226b0*/  USHF.L.U32 UR4, UR4, 0xc, URZ ;  /* 0x0000000c04047899 */ /* 0x000fe4000800063f */
[----:B------:R-:W-:Y:S01]  /*226c0*/  SHF.R.S32.HI R7, RZ, 0x5, R3 ;  /* 0x00000005ff077819 */ /* 0x000fe20000011403 */
[----:B------:R-:W-:-:S04]  /*226d0*/  ULOP3.LUT UR7, UR7, 0x80, URZ, 0xc0, !UPT ;  /* 0x0000008007077892 */ /* 0x000fc8000f8ec03f */
[----:B------:R-:W-:-:S08]  /*226e0*/  VIADD R15, R7, 0x1 ;  /* 0x00000001070f7836 */ /* 0x000fd00000000000 */
.L_x_568:
[----:B------:R-:W-:-:S03]  /*226f0*/  UMOV UR8, 0xffffffff ;  /* 0xffffffff00087882 */ /* 0x000fc60000000000 */
[----:B------:R-:W-:Y:S05]  /*22700*/  BRA.DIV UR8, `(.L_x_558) ;  /* 0x0000000e08cc7947 */ /* 0x000fea000b800000 */
[----:B------:R-:W-:-:S13]  /*22710*/  ELECT P0, URZ, PT ;  /* 0x00000000003f782f */ /* 0x000fda0003800000 */
.L_x_579:
[----:B------:R-:W0:Y:S01]  /*22720*/  LDC R2, c[0x0][0x28c] ;  /* 0x0000a300ff027b82 */ /* 0x000e220000000800 */
[----:B------:R-:W-:Y:S01]  /*22730*/  BSSY B1, `(.L_x_559) ;  /* 0x0000039000017945 */ /* 0x000fe20003800000 */
[----:B0-----:R-:W-:-:S13]  /*22740*/  ISETP.LT.OR P0, PT, R2, 0x1, !P0 ;  /* 0x000000010200780c */ /* 0x001fda0004701670 */
[----:B------:R-:W-:Y:S05]  /*22750*/  @P0 BRA `(.L_x_560) ;  /* 0x0000000000d80947 */ /* 0x000fea0003800000 */
[----:B------:R-:W-:Y:S01]  /*22760*/  LEA R4, R4, UR7, 0x8 ;  /* 0x0000000704047c11 */ /* 0x000fe2000f8e40ff */
[----:B------:R-:W-:Y:S02]  /*22770*/  IMAD.SHL.U32 R5, R5, 0x100, RZ ;  /* 0x0000010005057824 */ /* 0x000fe400078e00ff */
[----:B------:R-:W-:Y:S02]  /*22780*/  IMAD.MOV.U32 R13, RZ, RZ, RZ ;  /* 0x000000ffff0d7224 */ /* 0x000fe400078e00ff */
[----:B------:R-:W-:Y:S02]  /*22790*/  IMAD.MOV.U32 R2, RZ, RZ, R15 ;  /* 0x000000ffff027224 */ /* 0x000fe400078e000f */
[----:B------:R-:W-:Y:S02]  /*227a0*/  IMAD.MOV.U32 R3, RZ, RZ, R0 ;  /* 0x000000ffff037224 */ /* 0x000fe400078e0000 */
[----:B------:R-:W-:-:S07]  /*227b0*/  IMAD.MOV.U32 R8, RZ, RZ, R6 ;  /* 0x000000ffff087224 */ /* 0x000fce00078e0006 */
.L_x_563:
[----:B------:R-:W0:Y:S01]  /*227c0*/  S2R R12, SR_CgaCtaId ;  /* 0x00000000000c7919 */ /* 0x000e220000008800 */
[----:B------:R-:W-:Y:S01]  /*227d0*/  MOV R11, 0x400 ;  /* 0x00000400000b7802 */ /* 0x000fe20000000f00 */
[----:B------:R-:W1:Y:S03]  /*227e0*/  S2R R14, SR_TID.X ;  /* 0x00000000000e7919 */ /* 0x000e660000002100 */
[----:B0-----:R-:W-:Y:S02]  /*227f0*/  LEA R17, R12, R11, 0x18 ;  /* 0x0000000b0c117211 */ /* 0x001fe400078ec0ff */
[----:B------:R-:W-:Y:S02]  /*22800*/  SHF.L.U32 R11, R3, 0x1f, RZ ;  /* 0x0000001f030b7819 */ /* 0x000fe400000006ff */
[----:B-1----:R-:W-:Y:S01]  /*22810*/  LOP3.LUT P1, RZ, R14, 0x7f, RZ, 0xc0, !PT ;  /* 0x0000007f0eff7812 */ /* 0x002fe2000782c0ff */
[----:B------:R-:W-:-:S04]  /*22820*/  IMAD R12, R8, 0x8, R17 ;  /* 0x00000008080c7824 */ /* 0x000fc800078e0211 */
[----:B------:R-:W0:Y:S02]  /*22830*/  SYNCS.PHASECHK.TRANS64.TRYWAIT P0, [R12+URZ+0x20], R11 ;  /* 0x0000200b0c0075a7 */ /* 0x000e24000800017f */
[----:B0-----:R-:W-:Y:S06]  /*22840*/  @!P0 BRA `(.L_x_561) ;  /* 0x0000000c009c8947 */ /* 0x001fec0003800000 */
.L_x_580:
[----:B0-----:R-:W0:Y:S01]  /*22850*/  @!P1 LDC R11, c[0x0][0x500] ;  /* 0x00014000ff0b9b82 */ /* 0x001e220000000800 */
[----:B------:R-:W-:-:S04]  /*22860*/  UPRMT UR8, UR23, 0x9910, URZ ;  /* 0x0000991017087896 */ /* 0x000fc8000800003f */
[----:B------:R-:W-:-:S06]  /*22870*/  UISETP.NE.AND UP0, UPT, UR8, 0x2, UPT ;  /* 0x000000020800788c */ /* 0x000fcc000bf05270 */
[----:B------:R-:W-:Y:S01]  /*22880*/  PLOP3.LUT P0, PT, PT, PT, UP0, 0x80, 0x0 ;  /* 0x000000000000781c */ /* 0x000fe20003f0f008 */
[----:B0-----:R0:W-:-:S12]  /*22890*/  @!P1 SYNCS.ARRIVE.TRANS64 RZ, [R12+URZ], R11 ;  /* 0x0000000b0cff99a7 */ /* 0x0011d8000800003f */
[----:B------:R-:W-:Y:S05]  /*228a0*/  @P0 BRA `(.L_x_562) ;  /* 0x0000000000040947 */ /* 0x000fea0003800000 */
[----:B------:R-:W-:Y:S01]  /*228b0*/  BPT.TRAP 0x1 ;  /* 0x000000040000795c */ /* 0x000fe20000300000 */
.L_x_562:
[----:B------:R-:W-:Y:S01]  /*228c0*/  R2UR UR8, R8 ;  /* 0x00000000080872ca */ /* 0x000fe200000e0000 */
[----:B------:R-:W-:Y:S01]  /*228d0*/  VIADD R2, R2, 0xffffffff ;  /* 0xffffffff02027836 */ /* 0x000fe20000000000 */
[----:B------:R-:W-:Y:S01]  /*228e0*/  R2UR UR19, R17 ;  /* 0x00000000111372ca */ /* 0x000fe200000e0000 */
[----:B------:R-:W-:Y:S01]  /*228f0*/  UIADD3 UR14, UP0, UR26, 0xf0, URZ ;  /* 0x000000f01a0e7890 */ /* 0x000fe2000ff1e03f */
[----:B------:R-:W-:Y:S01]  /*22900*/  R2UR UR21, R5 ;  /* 0x00000000051572ca */ /* 0x000fe200000e0000 */
[----:B------:R-:W-:Y:S01]  /*22910*/  UIADD3 UR28, UP1, UR26, 0x1f0, URZ ;  /* 0x000001f01a1c7890 */ /* 0x000fe2000ff3e03f */
[----:B------:R-:W-:Y:S01]  /*22920*/  R2UR UR9, R12 ;  /* 0x000000000c0972ca */ /* 0x000fe200000e0000 */
[----:B------:R-:W-:Y:S01]  /*22930*/  UIADD3.X UR15, URZ, UR27, URZ, UP0, !UPT ;  /* 0x0000001b3f0f7290 */ /* 0x000fe200087fe43f */
[C---:B------:R-:W-:Y:S01]  /*22940*/  R2UR UR10, R13.reuse ;  /* 0x000000000d0a72ca */ /* 0x040fe200000e0000 */
[----:B------:R-:W-:Y:S01]  /*22950*/  VIADD R8, R8, 0x1 ;  /* 0x0000000108087836 */ /* 0x000fe20000000000 */
[----:B------:R-:W-:Y:S01]  /*22960*/  R2UR UR12, R10 ;  /* 0x000000000a0c72ca */ /* 0x000fe200000e0000 */
[----:B------:R-:W-:Y:S01]  /*22970*/  UIADD3.X UR29, URZ, UR27, URZ, UP1, !UPT ;  /* 0x0000001b3f1d7290 */ /* 0x000fe20008ffe43f */
[----:B------:R-:W-:Y:S01]  /*22980*/  R2UR UR22, R4 ;  /* 0x00000000041672ca */ /* 0x000fe200000e0000 */
[----:B------:R-:W-:Y:S01]  /*22990*/  USHF.L.U32 UR8, UR8, 0xd, URZ ;  /* 0x0000000d08087899 */ /* 0x000fe2000800063f */
[----:B------:R-:W-:Y:S01]  /*229a0*/  ISETP.GT.AND P1, PT, R2, 0x1, PT ;  /* 0x000000010200780c */ /* 0x000fe20003f24270 */
[----:B------:R-:W-:Y:S01]  /*229b0*/  UMOV UR16, 0x0 ;  /* 0x0000000000107882 */ /* 0x000fe20000000000 */
[----:B------:R-:W-:Y:S01]  /*229c0*/  UMOV UR17, 0x10000000 ;  /* 0x1000000000117882 */ /* 0x000fe20000000000 */
[----:B------:R-:W-:Y:S01]  /*229d0*/  ULOP3.LUT UR11, UR8, 0x1000, UR4, 0xf8, !UPT ;  /* 0x00001000080b7892 */ /* 0x000fe2000f8ef804 */
[C---:B------:R-:W-:Y:S01]  /*229e0*/  ISETP.NE.AND P0, PT, R8.reuse, 0x4, PT ;  /* 0x000000040800780c */ /* 0x040fe20003f05270 */
[----:B------:R-:W-:Y:S01]  /*229f0*/  UIADD3 UR8, UR19, 0x100, UR8 ;  /* 0x0000010013087890 */ /* 0x000fe2000fffe008 */
[----:B------:R-:W-:Y:S01]  /*22a00*/  VIADD R13, R13, 0x20 ;  /* 0x000000200d0d7836 */ /* 0x000fe20000000000 */
[----:B------:R-:W-:Y:S01]  /*22a10*/  UIADD3 UR19, UR19, 0x8100, UR11 ;  /* 0x0000810013137890 */ /* 0x000fe2000fffe00b */
[----:B0-----:R-:W-:Y:S01]  /*22a20*/  SEL R12, RZ, 0x1, P0 ;  /* 0x00000001ff0c7807 */ /* 0x001fe20000000000 */
[----:B------:R-:W-:Y:S01]  /*22a30*/  UMOV UR30, 0x30000 ;  /* 0x00030000001e7882 */ /* 0x000fe20000000000 */
[----:B------:R-:W-:Y:S01]  /*22a40*/  UMOV UR11, UR21 ;  /* 0x00000015000b7c82 */ /* 0x000fe20008000000 */
[----:B------:R-:W-:-:S02]  /*22a50*/  SEL R8, R8, RZ, P0 ;  /* 0x000000ff08087207 */ /* 0x000fc40000000000 */
[----:B------:R-:W-:Y:S01]  /*22a60*/  LOP3.LUT R3, R3, R12, RZ, 0x3c, !PT ;  /* 0x0000000c03037212 */ /* 0x000fe200078e3cff */
[----:B------:R0:W-:Y:S02]  /*22a70*/  UTMALDG.3D [UR8], [UR14], desc[UR16] ;  /* 0x000010080e0075b4 */ /* 0x0001e40008011000 */
[----:B0-----:R-:W-:Y:S01]  /*22a80*/  UMOV UR8, UR19 ;  /* 0x0000001300087c82 */ /* 0x001fe20008000000 */
[----:B------:R-:W-:Y:S02]  /*22a90*/  UMOV UR11, UR22 ;  /* 0x00000016000b7c82 */ /* 0x000fe40008000000 */
[----:B------:R0:W-:Y:S02]  /*22aa0*/  UTMALDG.3D.MULTICAST [UR8], [UR28], UR30, desc[UR16] ;  /* 0x000010081c0073b4 */ /* 0x0001e4000801181e */
[----:B0-----:R-:W-:Y:S05]  /*22ab0*/  @P1 BRA `(.L_x_563) ;  /* 0xfffffffc00401947 */ /* 0x001fea000383ffff */
.L_x_560:
[----:B------:R-:W-:Y:S05]  /*22ac0*/  BSYNC B1 ;  /* 0x0000000000017941 */ /* 0x000fea0003800000 */
.L_x_559:
[----:B------:R-:W2:Y:S01]  /*22ad0*/  LDL.LU R16, [R1+0x460] ;  /* 0x0004600001107983 */ /* 0x000ea20000300800 */
[----:B------:R-:W-:Y:S01]  /*22ae0*/  LOP3.LUT P2, RZ, R9, 0xff, RZ, 0xc0, !PT ;  /* 0x000000ff09ff7812 */ /* 0x000fe2000784c0ff */
[----:B------:R-:W-:Y:S01]  /*22af0*/  IMAD.IADD R6, R7, 0x1, R6 ;  /* 0x0000000107067824 */ /* 0x000fe200078e0206 */
[----:B------:R-:W-:Y:S01]  /*22b00*/  ULDC.64 UR8, c[0x0][0x650] ;  /* 0x0001940000087ab9 */ /* 0x000fe20000000a00 */
[----:B------:R-:W3:Y:S01]  /*22b10*/  LDL.LU R14, [R1+0x464] ;  /* 0x00046400010e7983 */ /* 0x000ee20000300800 */
[----:B------:R-:W-:Y:S01]  /*22b20*/  BSSY B1, `(.L_x_564) ;  /* 0x000006f000017945 */ /* 0x000fe20003800000 */
[----:B------:R-:W-:Y:S01]  /*22b30*/  IMAD.MOV.U32 R5, RZ, RZ, -0x1 ;  /* 0xffffffffff057424 */ /* 0x000fe200078e00ff */
[----:B------:R-:W-:Y:S01]  /*22b40*/  SHF.R.U32.HI R2, RZ, 0x2, R6 ;  /* 0x00000002ff027819 */ /* 0x000fe20000011606 */
[----:B------:R-:W-:Y:S01]  /*22b50*/  IMAD.MOV.U32 R4, RZ, RZ, -0x1 ;  /* 0xffffffffff047424 */ /* 0x000fe200078e00ff */
[----:B------:R-:W-:Y:S01]  /*22b60*/  ISETP.GT.U32.AND P0, PT, R6, 0x3, PT ;  /* 0x000000030600780c */ /* 0x000fe20003f04070 */
[----:B------:R-:W-:Y:S01]  /*22b70*/  IMAD.MOV.U32 R10, RZ, RZ, -0x1 ;  /* 0xffffffffff0a7424 */ /* 0x000fe200078e00ff */
[----:B------:R-:W-:-:S02]  /*22b80*/  LOP3.LUT R2, R2, 0x1, RZ, 0xc0, !PT ;  /* 0x0000000102027812 */ /* 0x000fc400078ec0ff */
[C---:B------:R-:W-:Y:S01]  /*22b90*/  ISETP.LT.U32.AND P0, PT, R7.reuse, 0x4, P0 ;  /* 0x000000040700780c */ /* 0x040fe20000701070 */
[----:B------:R-:W0:Y:S01]  /*22ba0*/  @P2 S2R R3, SR_CgaCtaId ;  /* 0x0000000000032919 */ /* 0x000e220000008800 */
[----:B------:R-:W-:Y:S02]  /*22bb0*/  ISETP.NE.U32.AND P1, PT, R2, 0x1, PT ;  /* 0x000000010200780c */ /* 0x000fe40003f25070 */
[----:B------:R-:W-:Y:S02]  /*22bc0*/  @P2 MOV R2, 0x400 ;  /* 0x0000040000022802 */ /* 0x000fe40000000f00 */
[----:B------:R-:W-:Y:S02]  /*22bd0*/  ISETP.GT.U32.AND P1, PT, R7, 0x3, !P1 ;  /* 0x000000030700780c */ /* 0x000fe40004f24070 */
[----:B------:R-:W-:Y:S02]  /*22be0*/  LOP3.LUT R6, R6, 0x3, RZ, 0xc0, !PT ;  /* 0x0000000306067812 */ /* 0x000fe400078ec0ff */
[----:B------:R-:W-:-:S02]  /*22bf0*/  PRMT R9, RZ, 0x7610, R9 ;  /* 0x00007610ff097816 */ /* 0x000fc40000000009 */
[----:B0-----:R-:W-:Y:S02]  /*22c00*/  @P2 LEA R2, R3, R2, 0x18 ;  /* 0x0000000203022211 */ /* 0x001fe400078ec0ff */
[----:B------:R-:W-:Y:S02]  /*22c10*/  SEL R3, RZ, 0x1, !P0 ;  /* 0x00000001ff037807 */ /* 0x000fe40004000000 */
[----:B------:R0:W-:Y:S02]  /*22c20*/  @P2 SYNCS.ARRIVE.TRANS64.A1T0 RZ, [R2+URZ+0x58], RZ ;  /* 0x000058ff02ff29a7 */ /* 0x0001e4000810003f */
[----:B0-----:R-:W-:-:S04]  /*22c30*/  SEL R2, RZ, 0x1, !P1 ;  /* 0x00000001ff027807 */ /* 0x001fc80004800000 */
[----:B------:R-:W-:Y:S02]  /*22c40*/  LOP3.LUT R0, R2, R0, R3, 0x96, !PT ;  /* 0x0000000002007212 */ /* 0x000fe400078e9603 */
[----:B------:R-:W-:Y:S02]  /*22c50*/  PRMT R2, RZ, 0x7610, R2 ;  /* 0x00007610ff027816 */ /* 0x000fe40000000002 */
[----:B---3--:R-:W-:-:S04]  /*22c60*/  IADD3 R14, P0, R14, UR24, RZ ;  /* 0x000000180e0e7c10 */ /* 0x008fc8000ff1e0ff */
[----:B--2---:R-:W-:Y:S01]  /*22c70*/  IADD3.X R16, R16, UR18, RZ, P0, !PT ;  /* 0x0000001210107c10 */ /* 0x004fe200087fe4ff */
[----:B------:R0:W-:Y:S01]  /*22c80*/  STL [R1+0x464], R14 ;  /* 0x0004640e01007387 */ /* 0x0001e20000100800 */
[----:B------:R-:W-:-:S03]  /*22c90*/  ISETP.GE.U32.AND P0, PT, R14, UR8, PT ;  /* 0x000000080e007c0c */ /* 0x000fc6000bf06070 */
[----:B------:R0:W-:Y:S01]  /*22ca0*/  STL [R1+0x460], R16 ;  /* 0x0004601001007387 */ /* 0x0001e20000100800 */
[----:B------:R-:W-:-:S13]  /*22cb0*/  ISETP.GE.U32.AND.EX P0, PT, R16, UR9, PT, P0 ;  /* 0x0000000910007c0c */ /* 0x000fda000bf06100 */
[----:B0-----:R-:W-:Y:S05]  /*22cc0*/  @P0 BRA `(.L_x_565) ;  /* 0x0000000400500947 */ /* 0x001fea0003800000 */
[----:B------:R-:W0:Y:S01]  /*22cd0*/  S2R R8, SR_CTAID.X ;  /* 0x0000000000087919 */ /* 0x000e220000002500 */
[----:B------:R-:W-:Y:S01]  /*22ce0*/  ULDC UR8, c[0x0][0x150] ;  /* 0x0000540000087ab9 */ /* 0x000fe20000000800 */
[----:B------:R-:W1:Y:S01]  /*22cf0*/  LDC R3, c[0x0][0x144] ;  /* 0x00005100ff037b82 */ /* 0x000e620000000800 */
[----:B------:R-:W-:Y:S01]  /*22d00*/  ULDC UR11, c[0x0][0x630] ;  /* 0x00018c00000b7ab9 */ /* 0x000fe20000000800 */
[----:B------:R-:W2:Y:S06]  /*22d10*/  S2R R5, SR_CTAID.Y ;  /* 0x0000000000057919 */ /* 0x000eac0000002600 */
[----:B------:R-:W3:Y:S01]  /*22d20*/  LDC R12, c[0x0][0x148] ;  /* 0x00005200ff0c7b82 */ /* 0x000ee20000000800 */
[----:B0-----:R-:W-:-:S02]  /*22d30*/  I2FP.F32.U32 R2, R8 ;  /* 0x0000000800027245 */ /* 0x001fc40000201000 */
[----:B--2---:R-:W-:-:S03]  /*22d40*/  I2FP.F32.U32 R4, R5 ;  /* 0x0000000500047245 */ /* 0x004fc60000201000 */
[----:B------:R-:W-:Y:S01]  /*22d50*/  FMUL R2, R2, UR8 ;  /* 0x0000000802027c20 */ /* 0x000fe20008400000 */
[----:B------:R-:W-:Y:S02]  /*22d60*/  ULDC UR8, c[0x0][0x154] ;  /* 0x0000550000087ab9 */ /* 0x000fe40000000800 */
[----:B------:R-:W-:Y:S01]  /*22d70*/  FMUL R10, R4, UR8 ;  /* 0x00000008040a7c20 */ /* 0x000fe20008400000 */
[----:B------:R-:W-:Y:S02]  /*22d80*/  ULDC.64 UR8, c[0x0][0x628] ;  /* 0x00018a0000087ab9 */ /* 0x000fe40000000a00 */
[----:B------:R-:W0:Y:S01]  /*22d90*/  F2I.U32.TRUNC.NTZ R2, R2 ;  /* 0x0000000200027305 */ /* 0x000e22000020f000 */
[----:B------:R-:W-:-:S04]  /*22da0*/  ISETP.NE.U32.AND P0, PT, RZ, UR8, PT ;  /* 0x00000008ff007c0c */ /* 0x000fc8000bf05070 */
[----:B------:R-:W-:-:S03]  /*22db0*/  ISETP.NE.AND.EX P0, PT, RZ, UR9, PT, P0 ;  /* 0x00000009ff007c0c */ /* 0x000fc6000bf05300 */
[----:B------:R-:W2:Y:S01]  /*22dc0*/  F2I.U32.TRUNC.NTZ R10, R10 ;  /* 0x0000000a000a7305 */ /* 0x000ea2000020f000 */
[----:B0-----:R-:W-:Y:S02]  /*22dd0*/  IMAD.MOV R4, RZ, RZ, -R2 ;  /* 0x000000ffff047224 */ /* 0x001fe400078e0a02 */
[----:B------:R-:W-:Y:S02]  /*22de0*/  IMAD.MOV.U32 R2, RZ, RZ, R14 ;  /* 0x000000ffff027224 */ /* 0x000fe400078e000e */
[----:B-1----:R-:W-:Y:S02]  /*22df0*/  IMAD R8, R3, R4, R8 ;  /* 0x0000000403087224 */ /* 0x002fe400078e0208 */
[----:B--2---:R-:W-:-:S04]  /*22e00*/  IMAD.MOV R3, RZ, RZ, -R10 ;  /* 0x000000ffff037224 */ /* 0x004fc800078e0a0a */
[----:B---3--:R-:W-:Y:S02]  /*22e10*/  @P4 IMAD R8, R12, R3, R5 ;  /* 0x000000030c084224 */ /* 0x008fe400078e0205 */
[----:B------:R-:W-:Y:S01]  /*22e20*/  IMAD.MOV.U32 R3, RZ, RZ, R16 ;  /* 0x000000ffff037224 */ /* 0x000fe200078e0010 */
[----:B------:R-:W-:Y:S06]  /*22e30*/  @!P0 BRA `(.L_x_566) ;  /* 0x0000000000288947 */ /* 0x000fec0003800000 */
[----:B------:R-:W-:Y:S02]  /*22e40*/  ULDC UR10, c[0x0][0x634] ;  /* 0x00018d00000a7ab9 */ /* 0x000fe40000000800 */
[----:B------:R-:W-:-:S05]  /*22e50*/  IADD3 R3, P0, R14, UR10, RZ ;  /* 0x0000000a0e037c10 */ /* 0x000fca000ff1e0ff */
[----:B------:R-:W-:-:S04]  /*22e60*/  IMAD.X R11, RZ, RZ, R16, P0 ;  /* 0x000000ffff0b7224 */ /* 0x000fc800000e0610 */
[----:B------:R-:W-:-:S04]  /*22e70*/  IMAD.WIDE.U32 R4, R11, UR8, RZ ;  /* 0x000000080b047c25 */ /* 0x000fc8000f8e00ff */
[----:B------:R-:W-:-:S04]  /*22e80*/  IMAD.WIDE.U32 R4, P0, R3, UR9, R4 ;  /* 0x0000000903047c25 */ /* 0x000fc8000f800004 */
[----:B------:R-:W-:-:S04]  /*22e90*/  IMAD.WIDE.U32 R2, R3, UR8, RZ ;  /* 0x0000000803027c25 */ /* 0x000fc8000f8e00ff */
[----:B------:R-:W-:Y:S01]  /*22ea0*/  IMAD.MOV.U32 R2, RZ, RZ, R5 ;  /* 0x000000ffff027224 */ /* 0x000fe200078e0005 */
[----:B------:R-:W-:Y:S01]  /*22eb0*/  IADD3 RZ, P1, R3, R4, RZ ;  /* 0x0000000403ff7210 */ /* 0x000fe20007f3e0ff */
[----:B------:R-:W-:-:S04]  /*22ec0*/  IMAD.X R3, RZ, RZ, RZ, P0 ;  /* 0x000000ffff037224 */ /* 0x000fc800000e06ff */
[----:B------:R-:W-:-:S08]  /*22ed0*/  IMAD.WIDE.U32.X R2, R11, UR9, R2, P1 ;  /* 0x000000090b027c25 */ /* 0x000fd000088e0402 */
.L_x_566:
[--C-:B------:R-:W-:Y:S01]  /*22ee0*/  SHF.R.U64 R10, R2, UR11, R3.reuse ;  /* 0x0000000b020a7c19 */ /* 0x100fe20008001203 */
[----:B------:R-:W-:Y:S01]  /*22ef0*/  ULDC.64 UR8, c[0x0][0x620] ;  /* 0x0001880000087ab9 */ /* 0x000fe20000000a00 */
[----:B------:R-:W-:Y:S01]  /*22f00*/  SHF.R.U32.HI R2, RZ, UR11, R3 ;  /* 0x0000000bff027c19 */ /* 0x000fe20008011603 */
[----:B------:R-:W-:Y:S01]  /*22f10*/  IMAD.MOV.U32 R3, RZ, RZ, R16 ;  /* 0x000000ffff037224 */ /* 0x000fe200078e0010 */
[----:B------:R-:W-:Y:S01]  /*22f20*/  IADD3 R11, P0, RZ, -R10, RZ ;  /* 0x8000000aff0b7210 */ /* 0x000fe20007f1e0ff */
[----:B------:R-:W-:-:S04]  /*22f30*/  ULDC.64 UR10, c[0x0][0x640] ;  /* 0x00019000000a7ab9 */ /* 0x000fc80000000a00 */
[----:B------:R-:W-:Y:S01]  /*22f40*/  IMAD.X R2, RZ, RZ, ~R2, P0 ;  /* 0x000000ffff027224 */ /* 0x000fe200000e0e02 */
[----:B------:R-:W-:-:S03]  /*22f50*/  ISETP.NE.U32.AND P0, PT, RZ, UR10, PT ;  /* 0x0000000aff007c0c */ /* 0x000fc6000bf05070 */
[----:B------:R-:W-:Y:S01]  /*22f60*/  IMAD R2, R2, UR8, RZ ;  /* 0x0000000802027c24 */ /* 0x000fe2000f8e02ff */
[----:B------:R-:W-:-:S03]  /*22f70*/  ISETP.NE.AND.EX P0, PT, RZ, UR11, PT, P0 ;  /* 0x0000000bff007c0c */ /* 0x000fc6000bf05300 */
[----:B------:R-:W-:Y:S02]  /*22f80*/  IMAD R5, R11, UR9, R2 ;  /* 0x000000090b057c24 */ /* 0x000fe4000f8e0202 */
[----:B------:R-:W-:-:S04]  /*22f90*/  IMAD.MOV.U32 R2, RZ, RZ, R14 ;  /* 0x000000ffff027224 */ /* 0x000fc800078e000e */
[----:B------:R-:W-:Y:S01]  /*22fa0*/  IMAD.WIDE.U32 R2, R11, UR8, R2 ;  /* 0x000000080b027c25 */ /* 0x000fe2000f8e0002 */
[----:B------:R-:W-:-:S03]  /*22fb0*/  ULDC UR8, c[0x0][0x618] ;  /* 0x0001860000087ab9 */ /* 0x000fc60000000800 */
[----:B------:R-:W-:-:S05]  /*22fc0*/  IMAD.IADD R3, R3, 0x1, R5 ;  /* 0x0000000103037824 */ /* 0x000fca00078e0205 */
[--C-:B------:R-:W-:Y:S02]  /*22fd0*/  SHF.R.U64 R11, R2, UR8, R3.reuse ;  /* 0x00000008020b7c19 */ /* 0x100fe40008001203 */
[----:B------:R-:W-:Y:S01]  /*22fe0*/  SHF.R.U32.HI R2, RZ, UR8, R3 ;  /* 0x00000008ff027c19 */ /* 0x000fe20008011603 */
[----:B------:R-:W-:-:S03]  /*22ff0*/  ULDC UR8, c[0x0][0x608] ;  /* 0x0001820000087ab9 */ /* 0x000fc60000000800 */
[--C-:B------:R-:W-:Y:S02]  /*23000*/  SHF.R.U64 R12, R11, UR8, R2.reuse ;  /* 0x000000080b0c7c19 */ /* 0x100fe40008001202 */
[----:B------:R-:W-:Y:S01]  /*23010*/  SHF.R.U32.HI R3, RZ, UR8, R2 ;  /* 0x00000008ff037c19 */ /* 0x000fe20008011602 */
[----:B------:R-:W-:-:S03]  /*23020*/  ULDC UR8, c[0x0][0x658] ;  /* 0x0001960000087ab9 */ /* 0x000fc60000000800 */
[--C-:B------:R-:W-:Y:S02]  /*23030*/  SHF.R.U64 R13, R12, UR8, R3.reuse ;  /* 0x000000080c0d7c19 */ /* 0x100fe40008001203 */
[----:B------:R-:W-:-:S03]  /*23040*/  SHF.R.U32.HI R14, RZ, UR8, R3 ;  /* 0x00000008ff0e7c19 */ /* 0x000fc60008011603 */
[----:B------:R-:W-:Y:S02]  /*23050*/  IMAD.MOV.U32 R2, RZ, RZ, R13 ;  /* 0x000000ffff027224 */ /* 0x000fe400078e000d */
        /* <DEDUP_REMOVED lines=12> */
.L_x_567:
[----:B------:R-:W-:Y:S01]  /*23120*/  ULDC UR8, c[0x0][0x648] ;  /* 0x0001920000087ab9 */ /* 0x000fe20000000800 */
[----:B------:R-:W-:Y:S02]  /*23130*/  LOP3.LUT R12, R12, UR20, RZ, 0xc0, !PT ;  /* 0x000000140c0c7c12 */ /* 0x000fe4000f8ec0ff */
[----:B------:R-:W-:Y:S01]  /*23140*/  SHF.R.U64 R3, R2, UR8, R3 ;  /* 0x0000000802037c19 */ /* 0x000fe20008001203 */
[----:B------:R-:W-:-:S04]  /*23150*/  ULDC UR8, c[0x0][0x638] ;  /* 0x00018e0000087ab9 */ /* 0x000fc80000000800 */
[----:B------:R-:W-:Y:S02]  /*23160*/  IMAD.MOV R2, RZ, RZ, -R3 ;  /* 0x000000ffff027224 */ /* 0x000fe400078e0a03 */
[----:B------:R-:W-:Y:S02]  /*23170*/  IMAD R5, R3, UR6, R12 ;  /* 0x0000000603057c24 */ /* 0x000fe4000f8e020c */
[----:B------:R-:W-:Y:S01]  /*23180*/  IMAD R13, R2, UR8, R13 ;  /* 0x00000008020d7c24 */ /* 0x000fe2000f8e020d */
[----:B------:R-:W-:Y:S01]  /*23190*/  ULDC UR8, c[0x0][0x610] ;  /* 0x0001840000087ab9 */ /* 0x000fe20000000800 */
[----:B------:R-:W-:Y:S01]  /*231a0*/  LOP3.LUT R2, R11, UR5, RZ, 0xc0, !PT ;  /* 0x000000050b027c12 */ /* 0x000fe2000f8ec0ff */
[----:B------:R-:W-:Y:S01]  /*231b0*/  IMAD R8, R5, UR8, R8 ;  /* 0x0000000805087c24 */ /* 0x000fe2000f8e0208 */
[----:B------:R-:W-:-:S03]  /*231c0*/  ULDC UR8, c[0x0][0x600] ;  /* 0x0001800000087ab9 */ /* 0x000fc60000000800 */
[----:B------:R-:W-:Y:S02]  /*231d0*/  IMAD R13, R13, UR8, R2 ;  /* 0x000000080d0d7c24 */ /* 0x000fe4000f8e0202 */
[----:B------:R-:W-:-:S03]  /*231e0*/  IMAD.MOV.U32 R2, RZ, RZ, 0x1 ;  /* 0x00000001ff027424 */ /* 0x000fc600078e00ff */
[----:B------:R-:W-:Y:S02]  /*231f0*/  SEL R4, R13, R8, !P4 ;  /* 0x000000080d047207 */ /* 0x000fe40006000000 */
[----:B------:R-:W-:-:S07]  /*23200*/  SEL R5, R8, R13, !P4 ;  /* 0x0000000d08057207 */ /* 0x000fce0006000000 */
.L_x_565:
[----:B------:R-:W-:Y:S05]  /*23210*/  BSYNC B1 ;  /* 0x0000000000017941 */ /* 0x000fea0003800000 */
.L_x_564:
[----:B------:R-:W-:-:S13]  /*23220*/  LOP3.LUT P0, RZ, R2, 0xff, RZ, 0xc0, !PT ;  /* 0x000000ff02ff7812 */ /* 0x000fda000780c0ff */
[----:B------:R-:W-:Y:S05]  /*23230*/  @P0 BRA `(.L_x_568) ;  /* 0xfffffff4002c0947 */ /* 0x000fea000383ffff */
[----:B------:R-:W-:Y:S05]  /*23240*/  BSYNC B0 ;  /* 0x0000000000007941 */ /* 0x000fea0003800000 */
.L_x_557:
[----:B------:R-:W-:-:S03]  /*23250*/  UMOV UR8, 0xffffffff ;  /* 0xffffffff00087882 */ /* 0x000fc60000000000 */
[----:B------:R-:W-:Y:S05]  /*23260*/  BRA.DIV UR8, `(.L_x_569) ;  /* 0x0000000608287947 */ /* 0x000fea000b800000 */
[----:B------:R-:W-:-:S13]  /*23270*/  ELECT P0, URZ, PT ;  /* 0x00000000003f782f */ /* 0x000fda0003800000 */
.L_x_583:
[----:B------:R-:W-:Y:S04]  /*23280*/  BSSY B0, `(.L_x_570) ;  /* 0x000002c000007945 */ /* 0x000fe80003800000 */
[----:B------:R-:W-:Y:S05]  /*23290*/  @!P0 BRA `(.L_x_571) ;  /* 0x0000000000a88947 */ /* 0x000fea0003800000 */
[----:B------:R-:W-:-:S04]  /*232a0*/  ULOP3.LUT UR8, UR13, 0x2, URZ, 0xfc, !UPT ;  /* 0x000000020d087892 */ /* 0x000fc8000f8efc3f */
[----:B------:R-:W-:-:S06]  /*232b0*/  UISETP.NE.AND UP0, UPT, UR8, 0x3, UPT ;  /* 0x000000030800788c */ /* 0x000fcc000bf05270 */
[----:B------:R-:W-:-:S13]  /*232c0*/  PLOP3.LUT P0, PT, PT, PT, UP0, 0x80, 0x0 ;  /* 0x000000000000781c */ /* 0x000fda0003f0f008 */
[----:B------:R-:W-:Y:S05]  /*232d0*/  @!P0 BRA `(.L_x_572) ;  /* 0x0000000000048947 */ /* 0x000fea0003800000 */
[----:B------:R-:W-:Y:S01]  /*232e0*/  BPT.TRAP 0x1 ;  /* 0x000000040000795c */ /* 0x000fe20000300000 */
.L_x_572:
[----:B------:R-:W0:Y:S01]  /*232f0*/  S2R R3, SR_CgaCtaId ;  /* 0x0000000000037919 */ /* 0x000e220000008800 */
[----:B------:R-:W-:-:S04]  /*23300*/  MOV R2, 0x400 ;  /* 0x0000040000027802 */ /* 0x000fc80000000f00 */
[----:B0-----:R-:W-:Y:S02]  /*23310*/  LEA R3, R3, R2, 0x18 ;  /* 0x0000000203037211 */ /* 0x001fe400078ec0ff */
[----:B------:R-:W-:-:S03]  /*23320*/  SHF.L.U32 R2, R0, 0x1f, RZ ;  /* 0x0000001f00027819 */ /* 0x000fc600000006ff */
[----:B------:R-:W-:-:S04]  /*23330*/  VIADD R3, R3, 0x20 ;  /* 0x0000002003037836 */ /* 0x000fc80000000000 */
[----:B------:R-:W-:-:S04]  /*23340*/  IMAD R5, R6, 0x8, R3 ;  /* 0x0000000806057824 */ /* 0x000fc800078e0203 */
[----:B------:R-:W0:Y:S02]  /*23350*/  SYNCS.PHASECHK.TRANS64.TRYWAIT P0, [R5+URZ], R2 ;  /* 0x00000002050075a7 */ /* 0x000e24000800017f */
[----:B0-----:R-:W-:Y:S05]  /*23360*/  @!P0 BRA `(.L_x_573) ;  /* 0x0000000400088947 */ /* 0x001fea0003800000 */
.L_x_584:
[----:B------:R-:W-:-:S05]  /*23370*/  VIADD R6, R6, 0x1 ;  /* 0x0000000106067836 */ /* 0x000fca0000000000 */
[----:B------:R-:W-:-:S04]  /*23380*/  ISETP.NE.AND P0, PT, R6, 0x4, PT ;  /* 0x000000040600780c */ /* 0x000fc80003f05270 */
[----:B0-----:R-:W-:Y:S02]  /*23390*/  SEL R5, RZ, 0x1, P0 ;  /* 0x00000001ff057807 */ /* 0x001fe40000000000 */
[----:B------:R-:W-:Y:S02]  /*233a0*/  SEL R6, R6, RZ, P0 ;  /* 0x000000ff06067207 */ /* 0x000fe40000000000 */
[----:B------:R-:W-:-:S03]  /*233b0*/  LOP3.LUT R5, R0, R5, RZ, 0x3c, !PT ;  /* 0x0000000500057212 */ /* 0x000fc600078e3cff */
[----:B------:R-:W-:Y:S01]  /*233c0*/  IMAD R7, R6, 0x8, R3 ;  /* 0x0000000806077824 */ /* 0x000fe200078e0203 */
[----:B------:R-:W-:-:S04]  /*233d0*/  SHF.L.U32 R0, R5, 0x1f, RZ ;  /* 0x0000001f05007819 */ /* 0x000fc800000006ff */
[----:B------:R-:W0:Y:S02]  /*233e0*/  SYNCS.PHASECHK.TRANS64.TRYWAIT P0, [R7+URZ], R0 ;  /* 0x00000000070075a7 */ /* 0x000e24000800017f */
[----:B0-----:R-:W-:Y:S05]  /*233f0*/  @!P0 BRA `(.L_x_574) ;  /* 0x0000000000f88947 */ /* 0x001fea0003800000 */
.L_x_585:
[----:B0-----:R-:W-:-:S05]  /*23400*/  VIADD R0, R6, 0x1 ;  /* 0x0000000106007836 */ /* 0x001fca0000000000 */
[----:B------:R-:W-:-:S04]  /*23410*/  ISETP.NE.AND P0, PT, R0, 0x4, PT ;  /* 0x000000040000780c */ /* 0x000fc80003f05270 */
[----:B------:R-:W-:Y:S02]  /*23420*/  SEL R2, RZ, 0x1, P0 ;  /* 0x00000001ff027807 */ /* 0x000fe40000000000 */
[----:B------:R-:W-:Y:S02]  /*23430*/  SEL R4, R0, RZ, P0 ;  /* 0x000000ff00047207 */ /* 0x000fe40000000000 */
[----:B------:R-:W-:-:S03]  /*23440*/  LOP3.LUT R5, R5, R2, RZ, 0x3c, !PT ;  /* 0x0000000205057212 */ /* 0x000fc600078e3cff */
[----:B------:R-:W-:Y:S01]  /*23450*/  IMAD R7, R4, 0x8, R3 ;  /* 0x0000000804077824 */ /* 0x000fe200078e0203 */
[----:B------:R-:W-:-:S04]  /*23460*/  SHF.L.U32 R0, R5, 0x1f, RZ ;  /* 0x0000001f05007819 */ /* 0x000fc800000006ff */
[----:B------:R-:W0:Y:S02]  /*23470*/  SYNCS.PHASECHK.TRANS64.TRYWAIT P0, [R7+URZ], R0 ;  /* 0x00000000070075a7 */ /* 0x000e24000800017f */
[----:B0-----:R-:W-:Y:S05]  /*23480*/  @!P0 BRA `(.L_x_575) ;  /* 0x0000000000e88947 */ /* 0x001fea0003800000 */
.L_x_586:
[----:B0-----:R-:W-:-:S05]  /*23490*/  VIADD R0, R4, 0x1 ;  /* 0x0000000104007836 */ /* 0x001fca0000000000 */
[----:B------:R-:W-:-:S04]  /*234a0*/  ISETP.NE.AND P0, PT, R0, 0x4, PT ;  /* 0x000000040000780c */ /* 0x000fc80003f05270 */
[----:B------:R-:W-:Y:S02]  /*234b0*/  SEL R2, RZ, 0x1, P0 ;  /* 0x00000001ff027807 */ /* 0x000fe40000000000 */
[----:B------:R-:W-:Y:S02]  /*234c0*/  SEL R0, R0, RZ, P0 ;  /* 0x000000ff00007207 */ /* 0x000fe40000000000 */
[----:B------:R-:W-:-:S03]  /*234d0*/  LOP3.LUT R2, R5, R2, RZ, 0x3c, !PT ;  /* 0x0000000205027212 */ /* 0x000fc600078e3cff */
[----:B------:R-:W-:Y:S01]  /*234e0*/  IMAD R3, R0, 0x8, R3 ;  /* 0x0000000800037824 */ /* 0x000fe200078e0203 */
[----:B------:R-:W-:-:S07]  /*234f0*/  SHF.L.U32 R0, R2, 0x1f, RZ ;  /* 0x0000001f02007819 */ /* 0x000fce00000006ff */
.L_x_576:
[----:B0-----:R0:W1:Y:S02]  /*23500*/  SYNCS.PHASECHK.TRANS64.TRYWAIT P0, [R3+URZ], R0 ;  /* 0x00000000030075a7 */ /* 0x001064000800017f */
[----:B-1----:R-:W-:Y:S05]  /*23510*/  @!P0 NANOSLEEP.SYNCS 0x989680 ;  /* 0x009896800000895d */ /* 0x002fea0003900000 */
[----:B------:R-:W1:Y:S02]  /*23520*/  @!P0 SYNCS.PHASECHK.TRANS64 P0, [R3+URZ], R0 ;  /* 0x00000000030085a7 */ /* 0x000e64000800007f */
[----:B-1----:R-:W-:Y:S05]  /*23530*/  @!P0 BRA `(.L_x_576) ;  /* 0xfffffffc00f08947 */ /* 0x002fea000383ffff */
.L_x_571:
[----:B------:R-:W-:Y:S05]  /*23540*/  BSYNC B0 ;  /* 0x0000000000007941 */ /* 0x000fea0003800000 */
.L_x_570:
[----:B------:R-:W-:Y:S05]  /*23550*/  EXIT ;  /* 0x000000000000794d */ /* 0x000fea0003800000 */
.L_x_21:
[----:B--2---:R-:W-:-:S04]  /*23560*/  IMAD.U32 R3, RZ, RZ, UR7 ;  /* 0x00000007ff037e24 */ /* 0x004fc8000f8e00ff */
[----:B------:R2:W4:Y:S03]  /*23570*/  SYNCS.PHASECHK.TRANS64.TRYWAIT P0, [R3+URZ], R0 ;  /* 0x00000000030075a7 */ /* 0x000526000800017f */
[----:B----4-:R-:W-:Y:S05]  /*23580*/  @!P0 NANOSLEEP.SYNCS 0x989680 ;  /* 0x009896800000895d */ /* 0x010fea0003900000 */
[----:B------:R-:W4:Y:S02]  /*23590*/  @!P0 SYNCS.PHASECHK.TRANS64 P0, [R3+URZ], R0 ;  /* 0x00000000030085a7 */ /* 0x000f24000800007f */
[----:B----4-:R-:W-:Y:S05]  /*235a0*/  @!P0 BRA `(.L_x_21) ;  /* 0xfffffffc00ec8947 */ /* 0x010fea000383ffff */
[----:B------:R-:W-:Y:S05]  /*235b0*/  BRA `(.L_x_20) ;  /* 0xfffffdf800147947 */ /* 0x000fea000383ffff */
.L_x_27:
[----:B-----5:R4:W-:Y:S02]  /*235c0*/  STL [R1+0x478], R0 ;  /* 0x0004780001007387 */ /* 0x0209e40000100800 */
[----:B----4-:R-:W-:-:S04]  /*235d0*/  IMAD.U32 R0, RZ, RZ, UR9 ;  /* 0x00000009ff007e24 */ /* 0x010fc8000f8e00ff */
[----:B------:R4:W0:Y:S03]  /*235e0*/  SYNCS.PHASECHK.TRANS64.TRYWAIT P0, [R0+URZ], R3 ;  /* 0x00000003000075a7 */ /* 0x000826000800017f */
[----:B0-----:R-:W-:Y:S05]  /*235f0*/  @!P0 NANOSLEEP.SYNCS 0x989680 ;  /* 0x009896800000895d */ /* 0x001fea0003900000 */
[----:B------:R4:W0:Y:S02]  /*23600*/  @!P0 SYNCS.PHASECHK.TRANS64 P0, [R0+URZ], R3 ;  /* 0x00000003000085a7 */ /* 0x000824000800007f */
[----:B----4-:R4:W5:Y:S02]  /*23610*/  LDL.LU R0, [R1+0x478] ;  /* 0x0004780001007983 */ /* 0x0109640000300800 */
[----:B0---4-:R-:W-:Y:S05]  /*23620*/  @!P0 BRA `(.L_x_27) ;  /* 0xfffffffc00e48947 */ /* 0x011fea000383ffff */
[----:B------:R-:W-:Y:S05]  /*23630*/  BRA `(.L_x_26) ;  /* 0xfffffe2c00f47947 */ /* 0x000fea000383ffff */
.L_x_558:
[----:B------:R-:W-:Y:S01]  /*23640*/  BSSY B1, `(.L_x_577) ;  /* 0x0000006000017945 */ /* 0x000fe20003800000 */
[----:B------:R-:W-:-:S07]  /*23650*/  IMAD.MOV.U32 R2, RZ, RZ, -0x1 ;  /* 0xffffffffff027424 */ /* 0x000fce00078e00ff */
[----:B------:R-:W-:Y:S05]  /*23660*/  WARPSYNC.COLLECTIVE R2, `(.L_x_578) ;  /* 0x00000000020c7348 */ /* 0x000fea0003c00000 */
[----:B------:R-:W-:Y:S02]  /*23670*/  ELECT P0, UR62, PT ;  /* 0x00000000003e782f */ /* 0x000fe40003800000 */
[----:B------:R-:W-:Y:S01]  /*23680*/  MOV R2, UR62 ;  /* 0x0000003e00027c02 */ /* 0x000fe20008000f00 */
[----:B------:R-:W-:Y:S10]  /*23690*/  ENDCOLLECTIVE ;  /* 0x000000000000791b */ /* 0x000ff40003800000 */
.L_x_578:
[----:B------:R-:W-:Y:S05]  /*236a0*/  BSYNC B1 ;  /* 0x0000000000017941 */ /* 0x000fea0003800000 */
.L_x_577:
[----:B------:R-:W-:Y:S05]  /*236b0*/  BRA `(.L_x_579) ;  /* 0xfffffff000187947 */ /* 0x000fea000383ffff */
.L_x_561:
[----:B0-----:R0:W1:Y:S02]  /*236c0*/  SYNCS.PHASECHK.TRANS64.TRYWAIT P0, [R12+URZ+0x20], R11 ;  /* 0x0000200b0c0075a7 */ /* 0x001064000800017f */
[----:B-1----:R-:W-:Y:S05]  /*236d0*/  @!P0 NANOSLEEP.SYNCS 0x989680 ;  /* 0x009896800000895d */ /* 0x002fea0003900000 */
[----:B------:R-:W1:Y:S02]  /*236e0*/  @!P0 SYNCS.PHASECHK.TRANS64 P0, [R12+URZ+0x20], R11 ;  /* 0x0000200b0c0085a7 */ /* 0x000e64000800007f */
[----:B-1----:R-:W-:Y:S05]  /*236f0*/  @!P0 BRA `(.L_x_561) ;  /* 0xfffffffc00f08947 */ /* 0x002fea000383ffff */
[----:B------:R-:W-:Y:S05]  /*23700*/  BRA `(.L_x_580) ;  /* 0xfffffff000507947 */ /* 0x000fea000383ffff */
.L_x_569:
[----:B------:R-:W-:Y:S01]  /*23710*/  BSSY B0, `(.L_x_581) ;  /* 0x0000006000007945 */ /* 0x000fe20003800000 */
[----:B------:R-:W-:-:S07]  /*23720*/  IMAD.MOV.U32 R2, RZ, RZ, -0x1 ;  /* 0xffffffffff027424 */ /* 0x000fce00078e00ff */
[----:B------:R-:W-:Y:S05]  /*23730*/  WARPSYNC.COLLECTIVE R2, `(.L_x_582) ;  /* 0x00000000020c7348 */ /* 0x000fea0003c00000 */
[----:B------:R-:W-:Y:S02]  /*23740*/  ELECT P0, UR62, PT ;  /* 0x00000000003e782f */ /* 0x000fe40003800000 */
[----:B------:R-:W-:Y:S01]  /*23750*/  MOV R2, UR62 ;  /* 0x0000003e00027c02 */ /* 0x000fe20008000f00 */
[----:B------:R-:W-:Y:S10]  /*23760*/  ENDCOLLECTIVE ;  /* 0x000000000000791b */ /* 0x000ff40003800000 */
.L_x_582:
[----:B------:R-:W-:Y:S05]  /*23770*/  BSYNC B0 ;  /* 0x0000000000007941 */ /* 0x000fea0003800000 */
.L_x_581:
[----:B------:R-:W-:Y:S05]  /*23780*/  BRA `(.L_x_583) ;  /* 0xfffffff800bc7947 */ /* 0x000fea000383ffff */
.L_x_573:
[----:B0-----:R0:W1:Y:S02]  /*23790*/  SYNCS.PHASECHK.TRANS64.TRYWAIT P0, [R5+URZ], R2 ;  /* 0x00000002050075a7 */ /* 0x001064000800017f */
[----:B-1----:R-:W-:Y:S05]  /*237a0*/  @!P0 NANOSLEEP.SYNCS 0x989680 ;  /* 0x009896800000895d */ /* 0x002fea0003900000 */
[----:B------:R-:W1:Y:S02]  /*237b0*/  @!P0 SYNCS.PHASECHK.TRANS64 P0, [R5+URZ], R2 ;  /* 0x00000002050085a7 */ /* 0x000e64000800007f */
[----:B-1----:R-:W-:Y:S05]  /*237c0*/  @!P0 BRA `(.L_x_573) ;  /* 0xfffffffc00f08947 */ /* 0x002fea000383ffff */
[----:B------:R-:W-:Y:S05]  /*237d0*/  BRA `(.L_x_584) ;  /* 0xfffffff800e47947 */ /* 0x000fea000383ffff */
.L_x_574:
[----:B0-----:R0:W1:Y:S02]  /*237e0*/  SYNCS.PHASECHK.TRANS64.TRYWAIT P0, [R7+URZ], R0 ;  /* 0x00000000070075a7 */ /* 0x001064000800017f */
[----:B-1----:R-:W-:Y:S05]  /*237f0*/  @!P0 NANOSLEEP.SYNCS 0x989680 ;  /* 0x009896800000895d */ /* 0x002fea0003900000 */
[----:B------:R-:W1:Y:S02]  /*23800*/  @!P0 SYNCS.PHASECHK.TRANS64 P0, [R7+URZ], R0 ;  /* 0x00000000070085a7 */ /* 0x000e64000800007f */
[----:B-1----:R-:W-:Y:S05]  /*23810*/  @!P0 BRA `(.L_x_574) ;  /* 0xfffffffc00f08947 */ /* 0x002fea000383ffff */
[----:B------:R-:W-:Y:S05]  /*23820*/  BRA `(.L_x_585) ;  /* 0xfffffff800f47947 */ /* 0x000fea000383ffff */
.L_x_575:
[----:B0-----:R0:W1:Y:S02]  /*23830*/  SYNCS.PHASECHK.TRANS64.TRYWAIT P0, [R7+URZ], R0 ;  /* 0x00000000070075a7 */ /* 0x001064000800017f */
[----:B-1----:R-:W-:Y:S05]  /*23840*/  @!P0 NANOSLEEP.SYNCS 0x989680 ;  /* 0x009896800000895d */ /* 0x002fea0003900000 */
[----:B------:R-:W1:Y:S02]  /*23850*/  @!P0 SYNCS.PHASECHK.TRANS64 P0, [R7+URZ], R0 ;  /* 0x00000000070085a7 */ /* 0x000e64000800007f */
[----:B-1----:R-:W-:Y:S05]  /*23860*/  @!P0 BRA `(.L_x_575) ;  /* 0xfffffffc00f08947 */ /* 0x002fea000383ffff */
[----:B------:R-:W-:Y:S05]  /*23870*/  BRA `(.L_x_586) ;  /* 0xfffffffc00047947 */ /* 0x000fea000383ffff */
.L_x_587:
[----:B------:R-:W-:-:S00]  /*23880*/  BRA `(.L_x_587) ;  /* 0xfffffffc00fc7947 */ /* 0x000fc0000383ffff */
[----:B------:R-:W-:-:S00]  /*23890*/  NOP ;  /* 0x0000000000007918 */ /* 0x000fc00000000000 */
        /* <DEDUP_REMOVED lines=14> */
.L_x_588:


//--------------------- .nv.shared._ZN7cutlass13device_kernelINS_4gemm6kernel13GemmUniversalIN4cute5tupleIJiiiiEEENS1_10collective13CollectiveMmaINS1_37MainloopSm90TmaGmmaWarpSpecializedFP8ILi4ENS5_IJNS4_1CILi2EEENSA_ILi1EEESC_EEENS1_35KernelTmaWarpSpecializedCooperativeEEENS5_IJNSA_ILi256EEESG_NSA_ILi32EEEEEENS_12float_e4m3_tENS5_IJlSC_lEEESJ_SK_NS4_8TiledMMAINS4_8MMA_AtomIJNS4_4SM904GMMA31MMA_64x256x32_F32E4M3E4M3_SS_TNILNSO_7ScaleInE1ELSQ_1EEEEEENS4_6LayoutISD_NS5_IJSC_NSA_ILi0EEESU_EEEEENS5_IJNS4_10UnderscoreESX_SX_EEEEENS4_13SM90_TMA_LOADENS4_14ComposedLayoutINS4_7SwizzleILi1ELi4ELi3EEENS4_18smem_ptr_flag_bitsILi8EEENST_INS5_IJNSA_ILi8EEESH_EEENS5_IJSH_SC_EEEEEEEvNS4_8identityENS4_23SM90_TMA_LOAD_MULTICASTES1A_vS1B_EENS_8epilogue10collective6detail29Sm90TmaWarpSpecializedAdapterINS1F_15DefaultEpilogueISJ_SK_SK_NS1E_6thread17LinearCombinationISJ_Li1EffLNS1J_9ScaleType4KindE0ELNS_15FloatRoundStyleE2ESJ_EENS1_15EpilogueDefaultEEEEEvvEEEEvNT_6ParamsE --------------------------
	.section	.nv.shared._ZN7cutlass13device_kernelINS_4gemm6kernel13GemmUniversalIN4cute5tupleIJiiiiEEENS1_10collective13CollectiveMmaINS1_37MainloopSm90TmaGmmaWarpSpecializedFP8ILi4ENS5_IJNS4_1CILi2EEENSA_ILi1EEESC_EEENS1_35KernelTmaWarpSpecializedCooperativeEEENS5_IJNSA_ILi256EEESG_NSA_ILi32EEEEEENS_12float_e4m3_tENS5_IJlSC_lEEESJ_SK_NS4_8TiledMMAINS4_8MMA_AtomIJNS4_4SM904GMMA31MMA_64x256x32_F32E4M3E4M3_SS_TNILNSO_7ScaleInE1ELSQ_1EEEEEENS4_6LayoutISD_NS5_IJSC_NSA_ILi0EEESU_EEEEENS5_IJNS4_10UnderscoreESX_SX_EEEEENS4_13SM90_TMA_LOADENS4_14ComposedLayoutINS4_7SwizzleILi1ELi4ELi3EEENS4_18smem_ptr_flag_bitsILi8EEENST_INS5_IJNSA_ILi8EEESH_EEENS5_IJSH_SC_EEEEEEEvNS4_8identityENS4_23SM90_TMA_LOAD_MULTICASTES1A_vS1B_EENS_8epilogue10collective6detail29Sm90TmaWarpSpecializedAdapterINS1F_15DefaultEpilogueISJ_SK_SK_NS1E_6thread17LinearCombinationISJ_Li1EffLNS1J_9ScaleType4KindE0ELNS_15FloatRoundStyleE2ESJ_EENS1_15EpilogueDefaultEEEEEvvEEEEvNT_6ParamsE,"aw",@nobits
	.sectionflags	@""
	.align	16
	.zero		1024


//--------------------- .nv.shared.reserved.0     --------------------------
	.section	.nv.shared.reserved.0,"aw",@nobits
	.weak		__nv_reservedSMEM_offset_0_alias
	.size		__nv_reservedSMEM_offset_0_alias, 0, 0
	.other		__nv_reservedSMEM_offset_0_alias,@"STO_CUDA_RESERVED_SHARED STV_DEFAULT"
__nv_reservedSMEM_offset_0_alias:
	.zero		0


//--------------------- .nv.global                --------------------------
	.section	.nv.global,"aw",@nobits
.nv.global:
	.type		_ZN39_INTERNAL_09e7f6c2_4_k_cu_c2542727_53174cute1_E,@object
	.size		_ZN39_INTERNAL_09e7f6c2_4_k_cu_c2542727_53174cute1_E,(_ZN39_INTERNAL_09e7f6c2_4_k_cu_c2542727_53174cuda3std3__45__cpo6cbeginE - _ZN39_INTERNAL_09e7f6c2_4_k_cu_c2542727_53174cute1_E)
_ZN39_INTERNAL_09e7f6c2_4_k_cu_c2542727_53174cute1_E:
	.zero		1
	.type		_ZN39_INTERNAL_09e7f6c2_4_k_cu_c2542727_53174cuda3std3__45__cpo6cbeginE,@object
	.size		_ZN39_INTERNAL_09e7f6c2_4_k_cu_c2542727_53174cuda3std3__45__cpo6cbeginE,(_ZN39_INTERNAL_09e7f6c2_4_k_cu_c2542727_53174cuda3std3__48in_placeE - _ZN39_INTERNAL_09e7f6c2_4_k_cu_c2542727_53174cuda3std3__45__cpo6cbeginE)
_ZN39_INTERNAL_09e7f6c2_4_k_cu_c2542727_53174cuda3std3__45__cpo6cbeginE:
	.zero		1
	.type		_ZN39_INTERNAL_09e7f6c2_4_k_cu_c2542727_53174cuda3std3__48in_placeE,@object
	.size		_ZN39_INTERNAL_09e7f6c2_4_k_cu_c2542727_53174cuda3std3__48in_placeE,(_ZN39_INTERNAL_09e7f6c2_4_k_cu_c2542727_53174cuda3std6ranges3__45__cpo9iter_moveE - _ZN39_INTERNAL_09e7f6c2_4_k_cu_c2542727_53174cuda3std3__48in_placeE)
_ZN39_INTERNAL_09e7f6c2_4_k_cu_c2542727_53174cuda3std3__48in_placeE:
	.zero		1
	.type		_ZN39_INTERNAL_09e7f6c2_4_k_cu_c2542727_53174cuda3std6ranges3__45__cpo9iter_moveE,@object
	.size		_ZN39_INTERNAL_09e7f6c2_4_k_cu_c2542727_53174cuda3std6ranges3__45__cpo9iter_moveE,(_ZN39_INTERNAL_09e7f6c2_4_k_cu_c2542727_53174cuda3std3__45__cpo5beginE - _ZN39_INTERNAL_09e7f6c2_4_k_cu_c2542727_53174cuda3std6ranges3__45__cpo9iter_moveE)
_ZN39_INTERNAL_09e7f6c2_4_k_cu_c2542727_53174cuda3std6ranges3__45__cpo9iter_moveE:
	.zero		1
	.type		_ZN39_INTERNAL_09e7f6c2_4_k_cu_c2542727_53174cuda3std3__45__cpo5beginE,@object
	.size		_ZN39_INTERNAL_09e7f6c2_4_k_cu_c2542727_53174cuda3std3__45__cpo5beginE,(_ZN39_INTERNAL_09e7f6c2_4_k_cu_c2542727_53174cuda3std3__441_GLOBAL__N__09e7f6c2_4_k_cu_c2542727_53176ignoreE - _ZN39_INTERNAL_09e7f6c2_4_k_cu_c2542727_53174cuda3std3__45__cpo5beginE)
_ZN39_INTERNAL_09e7f6c2_4_k_cu_c2542727_53174cuda3std3__45__cpo5beginE:
	.zero		1
	.type		_ZN39_INTERNAL_09e7f6c2_4_k_cu_c2542727_53174cuda3std3__441_GLOBAL__N__09e7f6c2_4_k_cu_c2542727_53176ignoreE,@object
	.size		_ZN39_INTERNAL_09e7f6c2_4_k_cu_c2542727_53174cuda3std3__441_GLOBAL__N__09e7f6c2_4_k_cu_c2542727_53176ignoreE,(_ZN39_INTERNAL_09e7f6c2_4_k_cu_c2542727_53174cute7productE - _ZN39_INTERNAL_09e7f6c2_4_k_cu_c2542727_53174cuda3std3__441_GLOBAL__N__09e7f6c2_4_k_cu_c2542727_53176ignoreE)
_ZN39_INTERNAL_09e7f6c2_4_k_cu_c2542727_53174cuda3std3__441_GLOBAL__N__09e7f6c2_4_k_cu_c2542727_53176ignoreE:
	.zero		1
	.type		_ZN39_INTERNAL_09e7f6c2_4_k_cu_c2542727_53174cute7productE,@object
	.size		_ZN39_INTERNAL_09e7f6c2_4_k_cu_c2542727_53174cute7productE,(_ZN39_INTERNAL_09e7f6c2_4_k_cu_c2542727_53174cuda3std3__45__cpo3endE - _ZN39_INTERNAL_09e7f6c2_4_k_cu_c2542727_53174cute7productE)
_ZN39_INTERNAL_09e7f6c2_4_k_cu_c2542727_53174cute7productE:
	.zero		1
	.type		_ZN39_INTERNAL_09e7f6c2_4_k_cu_c2542727_53174cuda3std3__45__cpo3endE,@object
	.size		_ZN39_INTERNAL_09e7f6c2_4_k_cu_c2542727_53174cuda3std3__45__cpo3endE,(_ZN39_INTERNAL_09e7f6c2_4_k_cu_c2542727_53174cuda3std3__419piecewise_constructE - _ZN39_INTERNAL_09e7f6c2_4_k_cu_c2542727_53174cuda3std3__45__cpo3endE)
_ZN39_INTERNAL_09e7f6c2_4_k_cu_c2542727_53174cuda3std3__45__cpo3endE:
	.zero		1
	.type		_ZN39_INTERNAL_09e7f6c2_4_k_cu_c2542727_53174cuda3std3__419piecewise_constructE,@object
	.size		_ZN39_INTERNAL_09e7f6c2_4_k_cu_c2542727_53174cuda3std3__419piecewise_constructE,(_ZN39_INTERNAL_09e7f6c2_4_k_cu_c2542727_53174cuda3std3__45__cpo4cendE - _ZN39_INTERNAL_09e7f6c2_4_k_cu_c2542727_53174cuda3std3__419piecewise_constructE)
_ZN39_INTERNAL_09e7f6c2_4_k_cu_c2542727_53174cuda3std3__419piecewise_constructE:
	.zero		1
	.type		_ZN39_INTERNAL_09e7f6c2_4_k_cu_c2542727_53174cuda3std3__45__cpo4cendE,@object
	.size		_ZN39_INTERNAL_09e7f6c2_4_k_cu_c2542727_53174cuda3std3__45__cpo4cendE,(_ZN39_INTERNAL_09e7f6c2_4_k_cu_c2542727_53174cuda3std6ranges3__45__cpo4swapE - _ZN39_INTERNAL_09e7f6c2_4_k_cu_c2542727_53174cuda3std3__45__cpo4cendE)
_ZN39_INTERNAL_09e7f6c2_4_k_cu_c2542727_53174cuda3std3__45__cpo4cendE:
	.zero		1
	.type		_ZN39_INTERNAL_09e7f6c2_4_k_cu_c2542727_53174cuda3std6ranges3__45__cpo4swapE,@object
	.size		_ZN39_INTERNAL_09e7f6c2_4_k_cu_c2542727_53174cuda3std6ranges3__45__cpo4swapE,(.L_7 - _ZN39_INTERNAL_09e7f6c2_4_k_cu_c2542727_53174cuda3std6ranges3__45__cpo4swapE)
_ZN39_INTERNAL_09e7f6c2_4_k_cu_c2542727_53174cuda3std6ranges3__45__cpo4swapE:
	.zero		1
.L_7:


//--------------------- .nv.constant0._ZN7cutlass13device_kernelINS_4gemm6kernel13GemmUniversalIN4cute5tupleIJiiiiEEENS1_10collective13CollectiveMmaINS1_37MainloopSm90TmaGmmaWarpSpecializedFP8ILi4ENS5_IJNS4_1CILi2EEENSA_ILi1EEESC_EEENS1_35KernelTmaWarpSpecializedCooperativeEEENS5_IJNSA_ILi256EEESG_NSA_ILi32EEEEEENS_12float_e4m3_tENS5_IJlSC_lEEESJ_SK_NS4_8TiledMMAINS4_8MMA_AtomIJNS4_4SM904GMMA31MMA_64x256x32_F32E4M3E4M3_SS_TNILNSO_7ScaleInE1ELSQ_1EEEEEENS4_6LayoutISD_NS5_IJSC_NSA_ILi0EEESU_EEEEENS5_IJNS4_10UnderscoreESX_SX_EEEEENS4_13SM90_TMA_LOADENS4_14ComposedLayoutINS4_7SwizzleILi1ELi4ELi3EEENS4_18smem_ptr_flag_bitsILi8EEENST_INS5_IJNSA_ILi8EEESH_EEENS5_IJSH_SC_EEEEEEEvNS4_8identityENS4_23SM90_TMA_LOAD_MULTICASTES1A_vS1B_EENS_8epilogue10collective6detail29Sm90TmaWarpSpecializedAdapterINS1F_15DefaultEpilogueISJ_SK_SK_NS1E_6thread17LinearCombinationISJ_Li1EffLNS1J_9ScaleType4KindE0ELNS_15FloatRoundStyleE2ESJ_EENS1_15EpilogueDefaultEEEEEvvEEEEvNT_6ParamsE --------------------------
	.section	.nv.constant0._ZN7cutlass13device_kernelINS_4gemm6kernel13GemmUniversalIN4cute5tupleIJiiiiEEENS1_10collective13CollectiveMmaINS1_37MainloopSm90TmaGmmaWarpSpecializedFP8ILi4ENS5_IJNS4_1CILi2EEENSA_ILi1EEESC_EEENS1_35KernelTmaWarpSpecializedCooperativeEEENS5_IJNSA_ILi256EEESG_NSA_ILi32EEEEEENS_12float_e4m3_tENS5_IJlSC_lEEESJ_SK_NS4_8TiledMMAINS4_8MMA_AtomIJNS4_4SM904GMMA31MMA_64x256x32_F32E4M3E4M3_SS_TNILNSO_7ScaleInE1ELSQ_1EEEEEENS4_6LayoutISD_NS5_IJSC_NSA_ILi0EEESU_EEEEENS5_IJNS4_10UnderscoreESX_SX_EEEEENS4_13SM90_TMA_LOADENS4_14ComposedLayoutINS4_7SwizzleILi1ELi4ELi3EEENS4_18smem_ptr_flag_bitsILi8EEENST_INS5_IJNSA_ILi8EEESH_EEENS5_IJSH_SC_EEEEEEEvNS4_8identityENS4_23SM90_TMA_LOAD_MULTICASTES1A_vS1B_EENS_8epilogue10collective6detail29Sm90TmaWarpSpecializedAdapterINS1F_15DefaultEpilogueISJ_SK_SK_NS1E_6thread17LinearCombinationISJ_Li1EffLNS1J_9ScaleType4KindE0ELNS_15FloatRoundStyleE2ESJ_EENS1_15EpilogueDefaultEEEEEvvEEEEvNT_6ParamsE,"a",@progbits
	.sectionflags	@""
	.align	4
.nv.constant0._ZN7cutlass13device_kernelINS_4gemm6kernel13GemmUniversalIN4cute5tupleIJiiiiEEENS1_10collective13CollectiveMmaINS1_37MainloopSm90TmaGmmaWarpSpecializedFP8ILi4ENS5_IJNS4_1CILi2EEENSA_ILi1EEESC_EEENS1_35KernelTmaWarpSpecializedCooperativeEEENS5_IJNSA_ILi256EEESG_NSA_ILi32EEEEEENS_12float_e4m3_tENS5_IJlSC_lEEESJ_SK_NS4_8TiledMMAINS4_8MMA_AtomIJNS4_4SM904GMMA31MMA_64x256x32_F32E4M3E4M3_SS_TNILNSO_7ScaleInE1ELSQ_1EEEEEENS4_6LayoutISD_NS5_IJSC_NSA_ILi0EEESU_EEEEENS5_IJNS4_10UnderscoreESX_SX_EEEEENS4_13SM90_TMA_LOADENS4_14ComposedLayoutINS4_7SwizzleILi1ELi4ELi3EEENS4_18smem_ptr_flag_bitsILi8EEENST_INS5_IJNSA_ILi8EEESH_EEENS5_IJSH_SC_EEEEEEEvNS4_8identityENS4_23SM90_TMA_LOAD_MULTICASTES1A_vS1B_EENS_8epilogue10collective6detail29Sm90TmaWarpSpecializedAdapterINS1F_15DefaultEpilogueISJ_SK_SK_NS1E_6thread17LinearCombinationISJ_Li1EffLNS1J_9ScaleType4KindE0ELNS_15FloatRoundStyleE2ESJ_EENS1_15EpilogueDefaultEEEEEvvEEEEvNT_6ParamsE:
	.zero		1664


//--------------------- SYMBOLS --------------------------

	.type		.nv.reservedSmem.offset0,@object
	.size		.nv.reservedSmem.offset0,0x4
